//
// Generated by NVIDIA NVVM Compiler
//
// Compiler Build ID: CL-36424714
// Cuda compilation tools, release 13.0, V13.0.88
// Based on NVVM 20.0.0
//

.version 9.0
.target sm_100
.address_size 64

	// .globl	_Z12SOR_multi_taPf

.visible .entry _Z12SOR_multi_taPf(
	.param .u64 .ptr .align 1 _Z12SOR_multi_taPf_param_0
)
{
	.reg .pred 	%p<6>;
	.reg .b32 	%r<10>;
	.reg .b32 	%f<12>;
	.reg .b64 	%rd<11>;

	ld.param.u64 	%rd1, [_Z12SOR_multi_taPf_param_0];
	mov.u32 	%r3, %tid.x;
	mov.u32 	%r2, %tid.y;
	add.s32 	%r4, %r2, -1;
	setp.gt.u32 	%p1, %r4, 61;
	setp.eq.s32 	%p2, %r3, 0;
	setp.gt.u32 	%p3, %r3, 62;
	or.pred  	%p4, %p1, %p3;
	or.pred  	%p5, %p4, %p2;
	@%p5 bra 	$L__BB0_2;
	cvta.to.global.u64 	%rd2, %rd1;
	shl.b32 	%r5, %r2, 6;
	add.s32 	%r6, %r5, %r3;
	add.s32 	%r7, %r6, -64;
	mul.wide.u32 	%rd3, %r7, 4;
	add.s64 	%rd4, %rd2, %rd3;
	ld.global.f32 	%f1, [%rd4];
	add.s32 	%r8, %r6, 64;
	mul.wide.u32 	%rd5, %r8, 4;
	add.s64 	%rd6, %rd2, %rd5;
	ld.global.f32 	%f2, [%rd6];
	add.s32 	%r9, %r6, -1;
	mul.wide.u32 	%rd7, %r9, 4;
	add.s64 	%rd8, %rd2, %rd7;
	ld.global.f32 	%f3, [%rd8];
	mul.wide.u32 	%rd9, %r6, 4;
	add.s64 	%rd10, %rd2, %rd9;
	ld.global.f32 	%f4, [%rd10+4];
	add.f32 	%f5, %f1, %f2;
	add.f32 	%f6, %f5, %f3;
	add.f32 	%f7, %f6, %f4;
	mul.f32 	%f8, %f7, 0f3E800000;
	ld.global.f32 	%f9, [%rd10];
	sub.f32 	%f10, %f8, %f9;
	fma.rn.f32 	%f11, %f10, 0f3FECCCCD, %f9;
	st.global.f32 	[%rd10], %f11;
$L__BB0_2:
	ret;

}
	// .globl	_Z25SOR_multi_with_iterationsPfi
.visible .entry _Z25SOR_multi_with_iterationsPfi(
	.param .u64 .ptr .align 1 _Z25SOR_multi_with_iterationsPfi_param_0,
	.param .u32 _Z25SOR_multi_with_iterationsPfi_param_1
)
{
	.reg .pred 	%p<15>;
	.reg .b32 	%r<19>;
	.reg .b32 	%f<83>;
	.reg .b64 	%rd<11>;

	ld.param.u64 	%rd5, [_Z25SOR_multi_with_iterationsPfi_param_0];
	ld.param.u32 	%r9, [_Z25SOR_multi_with_iterationsPfi_param_1];
	mov.u32 	%r10, %tid.x;
	mov.u32 	%r2, %tid.y;
	add.s32 	%r11, %r2, -1;
	setp.gt.u32 	%p1, %r11, 61;
	setp.eq.s32 	%p2, %r10, 0;
	setp.gt.u32 	%p3, %r10, 62;
	or.pred  	%p4, %p1, %p3;
	or.pred  	%p5, %p4, %p2;
	@%p5 bra 	$L__BB1_14;
	shl.b32 	%r12, %r2, 6;
	add.s32 	%r3, %r12, %r10;
	setp.lt.s32 	%p6, %r9, 1;
	@%p6 bra 	$L__BB1_14;
	cvta.to.global.u64 	%rd6, %rd5;
	add.s32 	%r13, %r3, -64;
	mul.wide.u32 	%rd7, %r13, 4;
	add.s64 	%rd1, %rd6, %rd7;
	add.s32 	%r14, %r3, 64;
	mul.wide.u32 	%rd8, %r14, 4;
	add.s64 	%rd2, %rd6, %rd8;
	add.s32 	%r15, %r3, -1;
	mul.wide.u32 	%rd9, %r15, 4;
	add.s64 	%rd3, %rd6, %rd9;
	mul.wide.u32 	%rd10, %r3, 4;
	add.s64 	%rd4, %rd6, %rd10;
	ld.global.f32 	%f82, [%rd4];
	and.b32  	%r4, %r9, 7;
	setp.lt.u32 	%p7, %r9, 8;
	@%p7 bra 	$L__BB1_5;
	ld.global.f32 	%f16, [%rd1];
	ld.global.f32 	%f17, [%rd2];
	ld.global.f32 	%f18, [%rd3];
	ld.global.f32 	%f19, [%rd4+4];
	add.f32 	%f20, %f16, %f17;
	add.f32 	%f21, %f20, %f18;
	add.f32 	%f22, %f21, %f19;
	mul.f32 	%f2, %f22, 0f3E800000;
	and.b32  	%r16, %r9, 2147483640;
	neg.s32 	%r18, %r16;
$L__BB1_4:
	.pragma "nounroll";
	sub.f32 	%f23, %f2, %f82;
	fma.rn.f32 	%f24, %f23, 0f3FECCCCD, %f82;
	sub.f32 	%f25, %f2, %f24;
	fma.rn.f32 	%f26, %f25, 0f3FECCCCD, %f24;
	sub.f32 	%f27, %f2, %f26;
	fma.rn.f32 	%f28, %f27, 0f3FECCCCD, %f26;
	sub.f32 	%f29, %f2, %f28;
	fma.rn.f32 	%f30, %f29, 0f3FECCCCD, %f28;
	sub.f32 	%f31, %f2, %f30;
	fma.rn.f32 	%f32, %f31, 0f3FECCCCD, %f30;
	sub.f32 	%f33, %f2, %f32;
	fma.rn.f32 	%f34, %f33, 0f3FECCCCD, %f32;
	sub.f32 	%f35, %f2, %f34;
	fma.rn.f32 	%f36, %f35, 0f3FECCCCD, %f34;
	sub.f32 	%f37, %f2, %f36;
	fma.rn.f32 	%f82, %f37, 0f3FECCCCD, %f36;
	add.s32 	%r18, %r18, 8;
	setp.ne.s32 	%p8, %r18, 0;
	@%p8 bra 	$L__BB1_4;
$L__BB1_5:
	setp.eq.s32 	%p9, %r4, 0;
	@%p9 bra 	$L__BB1_13;
	and.b32  	%r8, %r9, 3;
	setp.lt.u32 	%p10, %r4, 4;
	@%p10 bra 	$L__BB1_8;
	ld.global.f32 	%f39, [%rd1];
	ld.global.f32 	%f40, [%rd2];
	ld.global.f32 	%f41, [%rd3];
	ld.global.f32 	%f42, [%rd4+4];
	add.f32 	%f43, %f39, %f40;
	add.f32 	%f44, %f43, %f41;
	add.f32 	%f45, %f44, %f42;
	mul.f32 	%f46, %f45, 0f3E800000;
	sub.f32 	%f47, %f46, %f82;
	fma.rn.f32 	%f48, %f47, 0f3FECCCCD, %f82;
	sub.f32 	%f49, %f46, %f48;
	fma.rn.f32 	%f50, %f49, 0f3FECCCCD, %f48;
	sub.f32 	%f51, %f46, %f50;
	fma.rn.f32 	%f52, %f51, 0f3FECCCCD, %f50;
	sub.f32 	%f53, %f46, %f52;
	fma.rn.f32 	%f82, %f53, 0f3FECCCCD, %f52;
$L__BB1_8:
	setp.eq.s32 	%p11, %r8, 0;
	@%p11 bra 	$L__BB1_13;
	setp.eq.s32 	%p12, %r8, 1;
	@%p12 bra 	$L__BB1_11;
	ld.global.f32 	%f55, [%rd1];
	ld.global.f32 	%f56, [%rd2];
	ld.global.f32 	%f57, [%rd3];
	ld.global.f32 	%f58, [%rd4+4];
	add.f32 	%f59, %f55, %f56;
	add.f32 	%f60, %f59, %f57;
	add.f32 	%f61, %f60, %f58;
	mul.f32 	%f62, %f61, 0f3E800000;
	sub.f32 	%f63, %f62, %f82;
	fma.rn.f32 	%f64, %f63, 0f3FECCCCD, %f82;
	sub.f32 	%f65, %f62, %f64;
	fma.rn.f32 	%f82, %f65, 0f3FECCCCD, %f64;
$L__BB1_11:
	and.b32  	%r17, %r9, 1;
	setp.eq.b32 	%p13, %r17, 1;
	not.pred 	%p14, %p13;
	@%p14 bra 	$L__BB1_13;
	ld.global.f32 	%f66, [%rd1];
	ld.global.f32 	%f67, [%rd2];
	ld.global.f32 	%f68, [%rd3];
	ld.global.f32 	%f69, [%rd4+4];
	add.f32 	%f70, %f66, %f67;
	add.f32 	%f71, %f70, %f68;
	add.f32 	%f72, %f71, %f69;
	mul.f32 	%f73, %f72, 0f3E800000;
	sub.f32 	%f74, %f73, %f82;
	fma.rn.f32 	%f82, %f74, 0f3FECCCCD, %f82;
$L__BB1_13:
	st.global.f32 	[%rd4], %f82;
$L__BB1_14:
	ret;

}
	// .globl	_Z10kernel_addiPfS_S_
.visible .entry _Z10kernel_addiPfS_S_(
	.param .u32 _Z10kernel_addiPfS_S__param_0,
	.param .u64 .ptr .align 1 _Z10kernel_addiPfS_S__param_1,
	.param .u64 .ptr .align 1 _Z10kernel_addiPfS_S__param_2,
	.param .u64 .ptr .align 1 _Z10kernel_addiPfS_S__param_3
)
{
	.reg .pred 	%p<7>;
	.reg .b32 	%r<35>;
	.reg .b32 	%f<16>;
	.reg .b64 	%rd<25>;
	.reg .b64 	%fd<26>;

	ld.param.u32 	%r12, [_Z10kernel_addiPfS_S__param_0];
	ld.param.u64 	%rd4, [_Z10kernel_addiPfS_S__param_1];
	ld.param.u64 	%rd5, [_Z10kernel_addiPfS_S__param_2];
	ld.param.u64 	%rd6, [_Z10kernel_addiPfS_S__param_3];
	cvta.to.global.u64 	%rd1, %rd6;
	cvta.to.global.u64 	%rd2, %rd5;
	cvta.to.global.u64 	%rd3, %rd4;
	mov.u32 	%r13, %ntid.x;
	mov.u32 	%r14, %ctaid.x;
	shl.b32 	%r15, %r14, 8;
	shr.s32 	%r16, %r15, 8;
	mov.u32 	%r17, %tid.x;
	mad.lo.s32 	%r33, %r16, %r13, %r17;
	mov.u32 	%r18, %nctaid.x;
	shl.b32 	%r19, %r18, 8;
	shr.s32 	%r20, %r19, 8;
	mul.lo.s32 	%r2, %r20, %r13;
	setp.ge.s32 	%p1, %r33, %r12;
	@%p1 bra 	$L__BB2_7;
	add.s32 	%r21, %r33, %r2;
	max.s32 	%r22, %r12, %r21;
	setp.lt.s32 	%p2, %r21, %r12;
	selp.u32 	%r23, 1, 0, %p2;
	add.s32 	%r24, %r21, %r23;
	sub.s32 	%r25, %r22, %r24;
	div.u32 	%r26, %r25, %r2;
	add.s32 	%r3, %r26, %r23;
	and.b32  	%r27, %r3, 3;
	setp.eq.s32 	%p3, %r27, 3;
	@%p3 bra 	$L__BB2_4;
	add.s32 	%r28, %r3, 1;
	and.b32  	%r29, %r28, 3;
	neg.s32 	%r31, %r29;
$L__BB2_3:
	.pragma "nounroll";
	mul.wide.s32 	%rd7, %r33, 4;
	add.s64 	%rd8, %rd1, %rd7;
	add.s64 	%rd9, %rd2, %rd7;
	add.s64 	%rd10, %rd3, %rd7;
	ld.global.f32 	%f1, [%rd10];
	cvt.f64.f32 	%fd1, %f1;
	ld.global.f32 	%f2, [%rd9];
	cvt.f64.f32 	%fd2, %f2;
	mul.f64 	%fd3, %fd2, 0d3E7AD7F29ABCAF48;
	fma.rn.f64 	%fd4, %fd1, 0d3EB0C6F7A0B5ED8D, %fd3;
	add.f64 	%fd5, %fd4, 0d3FD0000000000000;
	cvt.rn.f32.f64 	%f3, %fd5;
	st.global.f32 	[%rd8], %f3;
	add.s32 	%r33, %r33, %r2;
	add.s32 	%r31, %r31, 1;
	setp.ne.s32 	%p4, %r31, 0;
	@%p4 bra 	$L__BB2_3;
$L__BB2_4:
	setp.lt.u32 	%p5, %r3, 3;
	@%p5 bra 	$L__BB2_7;
	mul.wide.s32 	%rd15, %r2, 4;
	shl.b32 	%r30, %r2, 2;
$L__BB2_6:
	mul.wide.s32 	%rd11, %r33, 4;
	add.s64 	%rd12, %rd3, %rd11;
	ld.global.f32 	%f4, [%rd12];
	cvt.f64.f32 	%fd6, %f4;
	add.s64 	%rd13, %rd2, %rd11;
	ld.global.f32 	%f5, [%rd13];
	cvt.f64.f32 	%fd7, %f5;
	mul.f64 	%fd8, %fd7, 0d3E7AD7F29ABCAF48;
	fma.rn.f64 	%fd9, %fd6, 0d3EB0C6F7A0B5ED8D, %fd8;
	add.f64 	%fd10, %fd9, 0d3FD0000000000000;
	cvt.rn.f32.f64 	%f6, %fd10;
	add.s64 	%rd14, %rd1, %rd11;
	st.global.f32 	[%rd14], %f6;
	add.s64 	%rd16, %rd12, %rd15;
	ld.global.f32 	%f7, [%rd16];
	cvt.f64.f32 	%fd11, %f7;
	add.s64 	%rd17, %rd13, %rd15;
	ld.global.f32 	%f8, [%rd17];
	cvt.f64.f32 	%fd12, %f8;
	mul.f64 	%fd13, %fd12, 0d3E7AD7F29ABCAF48;
	fma.rn.f64 	%fd14, %fd11, 0d3EB0C6F7A0B5ED8D, %fd13;
	add.f64 	%fd15, %fd14, 0d3FD0000000000000;
	cvt.rn.f32.f64 	%f9, %fd15;
	add.s64 	%rd18, %rd14, %rd15;
	st.global.f32 	[%rd18], %f9;
	add.s64 	%rd19, %rd16, %rd15;
	ld.global.f32 	%f10, [%rd19];
	cvt.f64.f32 	%fd16, %f10;
	add.s64 	%rd20, %rd17, %rd15;
	ld.global.f32 	%f11, [%rd20];
	cvt.f64.f32 	%fd17, %f11;
	mul.f64 	%fd18, %fd17, 0d3E7AD7F29ABCAF48;
	fma.rn.f64 	%fd19, %fd16, 0d3EB0C6F7A0B5ED8D, %fd18;
	add.f64 	%fd20, %fd19, 0d3FD0000000000000;
	cvt.rn.f32.f64 	%f12, %fd20;
	add.s64 	%rd21, %rd18, %rd15;
	st.global.f32 	[%rd21], %f12;
	add.s64 	%rd22, %rd19, %rd15;
	ld.global.f32 	%f13, [%rd22];
	cvt.f64.f32 	%fd21, %f13;
	add.s64 	%rd23, %rd20, %rd15;
	ld.global.f32 	%f14, [%rd23];
	cvt.f64.f32 	%fd22, %f14;
	mul.f64 	%fd23, %fd22, 0d3E7AD7F29ABCAF48;
	fma.rn.f64 	%fd24, %fd21, 0d3EB0C6F7A0B5ED8D, %fd23;
	add.f64 	%fd25, %fd24, 0d3FD0000000000000;
	cvt.rn.f32.f64 	%f15, %fd25;
	add.s64 	%rd24, %rd21, %rd15;
	st.global.f32 	[%rd24], %f15;
	add.s32 	%r33, %r30, %r33;
	setp.lt.s32 	%p6, %r33, %r12;
	@%p6 bra 	$L__BB2_6;
$L__BB2_7:
	ret;

}
	// .globl	_Z9SOR_multiPf
.visible .entry _Z9SOR_multiPf(
	.param .u64 .ptr .align 1 _Z9SOR_multiPf_param_0
)
{
	.reg .pred 	%p<8>;
	.reg .b32 	%r<20>;
	.reg .b32 	%f<44>;
	.reg .b64 	%rd<11>;

	ld.param.u64 	%rd3, [_Z9SOR_multiPf_param_0];
	cvta.to.global.u64 	%rd1, %rd3;
	mov.u32 	%r1, %tid.x;
	mov.u32 	%r9, %tid.y;
	shl.b32 	%r2, %r9, 2;
	mov.b32 	%r18, 0;
$L__BB3_1:
	setp.gt.u32 	%p1, %r1, 62;
	setp.eq.s32 	%p2, %r1, 0;
	add.s32 	%r4, %r18, %r2;
	add.s32 	%r11, %r4, -1;
	setp.gt.u32 	%p3, %r11, 61;
	or.pred  	%p4, %p3, %p1;
	or.pred  	%p5, %p4, %p2;
	@%p5 bra 	$L__BB3_5;
	shl.b32 	%r13, %r4, 6;
	add.s32 	%r14, %r13, %r1;
	add.s32 	%r15, %r14, -64;
	mul.wide.u32 	%rd4, %r15, 4;
	add.s64 	%rd5, %rd1, %rd4;
	add.s32 	%r16, %r14, 64;
	mul.wide.u32 	%rd6, %r16, 4;
	add.s64 	%rd2, %rd1, %rd6;
	add.s32 	%r17, %r14, -1;
	mul.wide.u32 	%rd7, %r17, 4;
	add.s64 	%rd8, %rd1, %rd7;
	mul.wide.u32 	%rd9, %r14, 4;
	add.s64 	%rd10, %rd1, %rd9;
	ld.global.f32 	%f43, [%rd2+-256];
	ld.global.f32 	%f5, [%rd5];
	ld.global.f32 	%f6, [%rd2];
	ld.global.f32 	%f7, [%rd8];
	ld.global.f32 	%f8, [%rd10+4];
	add.f32 	%f9, %f5, %f6;
	add.f32 	%f10, %f9, %f7;
	add.f32 	%f11, %f10, %f8;
	mul.f32 	%f2, %f11, 0f3E800000;
	mov.b32 	%r19, 0;
$L__BB3_3:
	sub.f32 	%f12, %f2, %f43;
	fma.rn.f32 	%f13, %f12, 0f3FECCCCD, %f43;
	sub.f32 	%f14, %f2, %f13;
	fma.rn.f32 	%f15, %f14, 0f3FECCCCD, %f13;
	sub.f32 	%f16, %f2, %f15;
	fma.rn.f32 	%f17, %f16, 0f3FECCCCD, %f15;
	sub.f32 	%f18, %f2, %f17;
	fma.rn.f32 	%f19, %f18, 0f3FECCCCD, %f17;
	sub.f32 	%f20, %f2, %f19;
	fma.rn.f32 	%f21, %f20, 0f3FECCCCD, %f19;
	sub.f32 	%f22, %f2, %f21;
	fma.rn.f32 	%f23, %f22, 0f3FECCCCD, %f21;
	sub.f32 	%f24, %f2, %f23;
	fma.rn.f32 	%f25, %f24, 0f3FECCCCD, %f23;
	sub.f32 	%f26, %f2, %f25;
	fma.rn.f32 	%f27, %f26, 0f3FECCCCD, %f25;
	sub.f32 	%f28, %f2, %f27;
	fma.rn.f32 	%f29, %f28, 0f3FECCCCD, %f27;
	sub.f32 	%f30, %f2, %f29;
	fma.rn.f32 	%f31, %f30, 0f3FECCCCD, %f29;
	sub.f32 	%f32, %f2, %f31;
	fma.rn.f32 	%f33, %f32, 0f3FECCCCD, %f31;
	sub.f32 	%f34, %f2, %f33;
	fma.rn.f32 	%f35, %f34, 0f3FECCCCD, %f33;
	sub.f32 	%f36, %f2, %f35;
	fma.rn.f32 	%f37, %f36, 0f3FECCCCD, %f35;
	sub.f32 	%f38, %f2, %f37;
	fma.rn.f32 	%f39, %f38, 0f3FECCCCD, %f37;
	sub.f32 	%f40, %f2, %f39;
	fma.rn.f32 	%f41, %f40, 0f3FECCCCD, %f39;
	sub.f32 	%f42, %f2, %f41;
	fma.rn.f32 	%f43, %f42, 0f3FECCCCD, %f41;
	add.s32 	%r19, %r19, 16;
	setp.ne.s32 	%p6, %r19, 2000;
	@%p6 bra 	$L__BB3_3;
	st.global.f32 	[%rd2+-256], %f43;
$L__BB3_5:
	add.s32 	%r18, %r18, 1;
	setp.ne.s32 	%p7, %r18, 4;
	@%p7 bra 	$L__BB3_1;
	ret;

}
	// .globl	_Z3SORPf
.visible .entry _Z3SORPf(
	.param .u64 .ptr .align 1 _Z3SORPf_param_0
)
{
	.reg .pred 	%p<7>;
	.reg .b32 	%r<14>;
	.reg .b32 	%f<28>;
	.reg .b64 	%rd<11>;
	.reg .b64 	%fd<3>;

	ld.param.u64 	%rd2, [_Z3SORPf_param_0];
	mov.u32 	%r4, %tid.x;
	mov.u32 	%r5, %tid.y;
	shl.b32 	%r7, %r4, 5;
	add.s32 	%r1, %r7, %r5;
	add.s32 	%r8, %r4, -1;
	setp.gt.u32 	%p1, %r8, 29;
	setp.eq.s32 	%p2, %r5, 0;
	setp.gt.u32 	%p3, %r5, 30;
	or.pred  	%p4, %p1, %p3;
	or.pred  	%p5, %p4, %p2;
	@%p5 bra 	$L__BB4_4;
	cvta.to.global.u64 	%rd3, %rd2;
	add.s32 	%r10, %r1, -32;
	mul.wide.u32 	%rd4, %r10, 4;
	add.s64 	%rd5, %rd3, %rd4;
	add.s32 	%r11, %r1, 32;
	mul.wide.u32 	%rd6, %r11, 4;
	add.s64 	%rd7, %rd3, %rd6;
	add.s32 	%r12, %r1, -1;
	mul.wide.u32 	%rd8, %r12, 4;
	add.s64 	%rd9, %rd3, %rd8;
	mul.wide.u32 	%rd10, %r1, 4;
	add.s64 	%rd1, %rd3, %rd10;
	ld.global.f32 	%f27, [%rd1];
	ld.global.f32 	%f5, [%rd5];
	ld.global.f32 	%f6, [%rd7];
	ld.global.f32 	%f7, [%rd9];
	ld.global.f32 	%f8, [%rd1+4];
	add.f32 	%f9, %f5, %f6;
	add.f32 	%f10, %f9, %f7;
	add.f32 	%f11, %f10, %f8;
	cvt.f64.f32 	%fd1, %f11;
	mul.f64 	%fd2, %fd1, 0d3FCE147AE147AE14;
	cvt.rn.f32.f64 	%f2, %fd2;
	mov.b32 	%r13, 0;
$L__BB4_2:
	sub.f32 	%f12, %f2, %f27;
	fma.rn.f32 	%f13, %f12, 0f3FECCCCD, %f27;
	sub.f32 	%f14, %f2, %f13;
	fma.rn.f32 	%f15, %f14, 0f3FECCCCD, %f13;
	sub.f32 	%f16, %f2, %f15;
	fma.rn.f32 	%f17, %f16, 0f3FECCCCD, %f15;
	sub.f32 	%f18, %f2, %f17;
	fma.rn.f32 	%f19, %f18, 0f3FECCCCD, %f17;
	sub.f32 	%f20, %f2, %f19;
	fma.rn.f32 	%f21, %f20, 0f3FECCCCD, %f19;
	sub.f32 	%f22, %f2, %f21;
	fma.rn.f32 	%f23, %f22, 0f3FECCCCD, %f21;
	sub.f32 	%f24, %f2, %f23;
	fma.rn.f32 	%f25, %f24, 0f3FECCCCD, %f23;
	sub.f32 	%f26, %f2, %f25;
	fma.rn.f32 	%f27, %f26, 0f3FECCCCD, %f25;
	add.s32 	%r13, %r13, 8;
	setp.ne.s32 	%p6, %r13, 2000;
	@%p6 bra 	$L__BB4_2;
	st.global.f32 	[%rd1], %f27;
$L__BB4_4:
	ret;

}


// ===== COMPILED SASS (sm_100) =====

	.target	sm_100

	.elftype	@"ET_EXEC"


//--------------------- .note.nv.tkinfo           --------------------------
	.section	.note.nv.tkinfo,"",@"SHT_NOTE"
	.sectionflags	@"SHF_NOTE_NV_TKINFO"
	.tkinfo
        /*0018*/ 	.word	0x00000002
        /*0030*/ 	.string	""
        /*0030*/ 	.string	"ptxas"
        /*0030*/ 	.string	"Cuda compilation tools, release 13.0, V13.0.88"
        /*0030*/ 	.string	"Build cuda_13.0.r13.0/compiler.36424714_0"
        /*0030*/ 	.string	"-arch sm_100 -m 64 "



//--------------------- .note.nv.cuinfo           --------------------------
	.section	.note.nv.cuinfo,"",@"SHT_NOTE"
	.sectionflags	@"SHF_NOTE_NV_CUINFO"
        /*0018*/ 	.short	0x0002
        /*001a*/ 	.short	0x0064
        /*001c*/ 	.short	0x0082
	.zero		2


//--------------------- .nv.info                  --------------------------
	.section	.nv.info,"",@"SHT_CUDA_INFO"
	.align	4


	//----- nvinfo : EIATTR_REGCOUNT
	.align		4
        /*0000*/ 	.byte	0x04, 0x2f
        /*0002*/ 	.short	(.L_1 - .L_0)
	.align		4
.L_0:
        /*0004*/ 	.word	index@(_Z12SOR_multi_taPf)
        /*0008*/ 	.word	0x00000010


	//----- nvinfo : EIATTR_FRAME_SIZE
	.align		4
.L_1:
        /*000c*/ 	.byte	0x04, 0x11
        /*000e*/ 	.short	(.L_3 - .L_2)
	.align		4
.L_2:
        /*0010*/ 	.word	index@(_Z12SOR_multi_taPf)
        /*0014*/ 	.word	0x00000000


	//----- nvinfo : EIATTR_REGCOUNT
	.align		4
.L_3:
        /*0018*/ 	.byte	0x04, 0x2f
        /*001a*/ 	.short	(.L_5 - .L_4)
	.align		4
.L_4:
        /*001c*/ 	.word	index@(_Z25SOR_multi_with_iterationsPfi)
        /*0020*/ 	.word	0x00000014


	//----- nvinfo : EIATTR_FRAME_SIZE
	.align		4
.L_5:
        /*0024*/ 	.byte	0x04, 0x11
        /*0026*/ 	.short	(.L_7 - .L_6)
	.align		4
.L_6:
        /*0028*/ 	.word	index@(_Z25SOR_multi_with_iterationsPfi)
        /*002c*/ 	.word	0x00000000


	//----- nvinfo : EIATTR_REGCOUNT
	.align		4
.L_7:
        /*0030*/ 	.byte	0x04, 0x2f
        /*0032*/ 	.short	(.L_9 - .L_8)
	.align		4
.L_8:
        /*0034*/ 	.word	index@(_Z10kernel_addiPfS_S_)
        /*0038*/ 	.word	0x0000001e


	//----- nvinfo : EIATTR_FRAME_SIZE
	.align		4
.L_9:
        /*003c*/ 	.byte	0x04, 0x11
        /*003e*/ 	.short	(.L_11 - .L_10)
	.align		4
.L_10:
        /*0040*/ 	.word	index@(_Z10kernel_addiPfS_S_)
        /*0044*/ 	.word	0x00000000


	//----- nvinfo : EIATTR_REGCOUNT
	.align		4
.L_11:
        /*0048*/ 	.byte	0x04, 0x2f
        /*004a*/ 	.short	(.L_13 - .L_12)
	.align		4
.L_12:
        /*004c*/ 	.word	index@(_Z9SOR_multiPf)
        /*0050*/ 	.word	0x00000010


	//----- nvinfo : EIATTR_FRAME_SIZE
	.align		4
.L_13:
        /*0054*/ 	.byte	0x04, 0x11
        /*0056*/ 	.short	(.L_15 - .L_14)
	.align		4
.L_14:
        /*0058*/ 	.word	index@(_Z9SOR_multiPf)
        /*005c*/ 	.word	0x00000000


	//----- nvinfo : EIATTR_REGCOUNT
	.align		4
.L_15:
        /*0060*/ 	.byte	0x04, 0x2f
        /*0062*/ 	.short	(.L_17 - .L_16)
	.align		4
.L_16:
        /*0064*/ 	.word	index@(_Z3SORPf)
        /*0068*/ 	.word	0x00000010


	//----- nvinfo : EIATTR_FRAME_SIZE
	.align		4
.L_17:
        /*006c*/ 	.byte	0x04, 0x11
        /*006e*/ 	.short	(.L_19 - .L_18)
	.align		4
.L_18:
        /*0070*/ 	.word	index@(_Z3SORPf)
        /*0074*/ 	.word	0x00000000


	//----- nvinfo : EIATTR_MIN_STACK_SIZE
	.align		4
.L_19:
        /*0078*/ 	.byte	0x04, 0x12
        /*007a*/ 	.short	(.L_21 - .L_20)
	.align		4
.L_20:
        /*007c*/ 	.word	index@(_Z3SORPf)
        /*0080*/ 	.word	0x00000000


	//----- nvinfo : EIATTR_MIN_STACK_SIZE
	.align		4
.L_21:
        /*0084*/ 	.byte	0x04, 0x12
        /*0086*/ 	.short	(.L_23 - .L_22)
	.align		4
.L_22:
        /*0088*/ 	.word	index@(_Z9SOR_multiPf)
        /*008c*/ 	.word	0x00000000


	//----- nvinfo : EIATTR_MIN_STACK_SIZE
	.align		4
.L_23:
        /*0090*/ 	.byte	0x04, 0x12
        /*0092*/ 	.short	(.L_25 - .L_24)
	.align		4
.L_24:
        /*0094*/ 	.word	index@(_Z10kernel_addiPfS_S_)
        /*0098*/ 	.word	0x00000000


	//----- nvinfo : EIATTR_MIN_STACK_SIZE
	.align		4
.L_25:
        /*009c*/ 	.byte	0x04, 0x12
        /*009e*/ 	.short	(.L_27 - .L_26)
	.align		4
.L_26:
        /*00a0*/ 	.word	index@(_Z25SOR_multi_with_iterationsPfi)
        /*00a4*/ 	.word	0x00000000


	//----- nvinfo : EIATTR_MIN_STACK_SIZE
	.align		4
.L_27:
        /*00a8*/ 	.byte	0x04, 0x12
        /*00aa*/ 	.short	(.L_29 - .L_28)
	.align		4
.L_28:
        /*00ac*/ 	.word	index@(_Z12SOR_multi_taPf)
        /*00b0*/ 	.word	0x00000000
.L_29:


//--------------------- .nv.compat                --------------------------
	.section	.nv.compat,"",@"SHT_CUDA_COMPAT_INFO"
	.align	4
        /*0000*/ 	.byte	0x02, 0x09, 0x00, 0x00, 0x02, 0x02, 0x01, 0x00, 0x02, 0x05, 0x05, 0x00, 0x03, 0x07, 0x01, 0x01
        /*0010*/ 	.byte	0x02, 0x03, 0x00, 0x00, 0x02, 0x06, 0x01, 0x00, 0x04, 0x0b, 0x08, 0x00, 0x01, 0x00, 0x00, 0x00
        /*0020*/ 	.byte	0x00, 0x00, 0x00, 0x00


//--------------------- .nv.info._Z3SORPf         --------------------------
	.section	.nv.info._Z3SORPf,"",@"SHT_CUDA_INFO"
	.sectionflags	@""
	.align	4


	//----- nvinfo : EIATTR_CUDA_API_VERSION
	.align		4
        /*0000*/ 	.byte	0x04, 0x37
        /*0002*/ 	.short	(.L_31 - .L_30)
.L_30:
        /*0004*/ 	.word	0x00000082


	//----- nvinfo : EIATTR_KPARAM_INFO
	.align		4
.L_31:
        /*0008*/ 	.byte	0x04, 0x17
        /*000a*/ 	.short	(.L_33 - .L_32)
.L_32:
        /*000c*/ 	.word	0x00000000
        /*0010*/ 	.short	0x0000
        /*0012*/ 	.short	0x0000
        /*0014*/ 	.byte	0x00, 0xf5, 0x21, 0x00


	//----- nvinfo : EIATTR_SPARSE_MMA_MASK
	.align		4
.L_33:
        /*0018*/ 	.byte	0x03, 0x50
        /*001a*/ 	.short	0x0000


	//----- nvinfo : EIATTR_MAXREG_COUNT
	.align		4
        /*001c*/ 	.byte	0x03, 0x1b
        /*001e*/ 	.short	0x00ff


	//----- nvinfo : EIATTR_MERCURY_ISA_VERSION
	.align		4
        /*0020*/ 	.byte	0x03, 0x5f
        /*0022*/ 	.short	0x0101


	//----- nvinfo : EIATTR_VRC_CTA_INIT_COUNT
	.align		4
        /*0024*/ 	.byte	0x02, 0x4a
	.zero		1
	.zero		1


	//----- nvinfo : EIATTR_EXIT_INSTR_OFFSETS
	.align		4
        /*0028*/ 	.byte	0x04, 0x1c
        /*002a*/ 	.short	(.L_35 - .L_34)


	//   ....[0]....
.L_34:
        /*002c*/ 	.word	0x00000070


	//   ....[1]....
        /*0030*/ 	.word	0x00001240


	//----- nvinfo : EIATTR_CBANK_PARAM_SIZE
	.align		4
.L_35:
        /*0034*/ 	.byte	0x03, 0x19
        /*0036*/ 	.short	0x0008


	//----- nvinfo : EIATTR_PARAM_CBANK
	.align		4
        /*0038*/ 	.byte	0x04, 0x0a
        /*003a*/ 	.short	(.L_37 - .L_36)
	.align		4
.L_36:
        /*003c*/ 	.word	index@(.nv.constant0._Z3SORPf)
        /*0040*/ 	.short	0x0380
        /*0042*/ 	.short	0x0008


	//----- nvinfo : EIATTR_SW_WAR
	.align		4
.L_37:
        /*0044*/ 	.byte	0x04, 0x36
        /*0046*/ 	.short	(.L_39 - .L_38)
.L_38:
        /*0048*/ 	.word	0x00000008
.L_39:


//--------------------- .nv.info._Z9SOR_multiPf   --------------------------
	.section	.nv.info._Z9SOR_multiPf,"",@"SHT_CUDA_INFO"
	.sectionflags	@""
	.align	4


	//----- nvinfo : EIATTR_CUDA_API_VERSION
	.align		4
        /*0000*/ 	.byte	0x04, 0x37
        /*0002*/ 	.short	(.L_41 - .L_40)
.L_40:
        /*0004*/ 	.word	0x00000082


	//----- nvinfo : EIATTR_KPARAM_INFO
	.align		4
.L_41:
        /*0008*/ 	.byte	0x04, 0x17
        /*000a*/ 	.short	(.L_43 - .L_42)
.L_42:
        /*000c*/ 	.word	0x00000000
        /*0010*/ 	.short	0x0000
        /*0012*/ 	.short	0x0000
        /*0014*/ 	.byte	0x00, 0xf5, 0x21, 0x00


	//----- nvinfo : EIATTR_SPARSE_MMA_MASK
	.align		4
.L_43:
        /*0018*/ 	.byte	0x03, 0x50
        /*001a*/ 	.short	0x0000


	//----- nvinfo : EIATTR_MAXREG_COUNT
	.align		4
        /*001c*/ 	.byte	0x03, 0x1b
        /*001e*/ 	.short	0x00ff


	//----- nvinfo : EIATTR_MERCURY_ISA_VERSION
	.align		4
        /*0020*/ 	.byte	0x03, 0x5f
        /*0022*/ 	.short	0x0101


	//----- nvinfo : EIATTR_VRC_CTA_INIT_COUNT
	.align		4
        /*0024*/ 	.byte	0x02, 0x4a
	.zero		1
	.zero		1


	//----- nvinfo : EIATTR_EXIT_INSTR_OFFSETS
	.align		4
        /*0028*/ 	.byte	0x04, 0x1c
        /*002a*/ 	.short	(.L_45 - .L_44)


	//   ....[0]....
.L_44:
        /*002c*/ 	.word	0x00000c60


	//----- nvinfo : EIATTR_CRS_STACK_SIZE
	.align		4
.L_45:
        /*0030*/ 	.byte	0x04, 0x1e
        /*0032*/ 	.short	(.L_47 - .L_46)
.L_46:
        /*0034*/ 	.word	0x00000000


	//----- nvinfo : EIATTR_CBANK_PARAM_SIZE
	.align		4
.L_47:
        /*0038*/ 	.byte	0x03, 0x19
        /*003a*/ 	.short	0x0008


	//----- nvinfo : EIATTR_PARAM_CBANK
	.align		4
        /*003c*/ 	.byte	0x04, 0x0a
        /*003e*/ 	.short	(.L_49 - .L_48)
	.align		4
.L_48:
        /*0040*/ 	.word	index@(.nv.constant0._Z9SOR_multiPf)
        /*0044*/ 	.short	0x0380
        /*0046*/ 	.short	0x0008


	//----- nvinfo : EIATTR_SW_WAR
	.align		4
.L_49:
        /*0048*/ 	.byte	0x04, 0x36
        /*004a*/ 	.short	(.L_51 - .L_50)
.L_50:
        /*004c*/ 	.word	0x00000008
.L_51:


//--------------------- .nv.info._Z10kernel_addiPfS_S_ --------------------------
	.section	.nv.info._Z10kernel_addiPfS_S_,"",@"SHT_CUDA_INFO"
	.sectionflags	@""
	.align	4


	//----- nvinfo : EIATTR_CUDA_API_VERSION
	.align		4
        /*0000*/ 	.byte	0x04, 0x37
        /*0002*/ 	.short	(.L_53 - .L_52)
.L_52:
        /*0004*/ 	.word	0x00000082


	//----- nvinfo : EIATTR_KPARAM_INFO
	.align		4
.L_53:
        /*0008*/ 	.byte	0x04, 0x17
        /*000a*/ 	.short	(.L_55 - .L_54)
.L_54:
        /*000c*/ 	.word	0x00000000
        /*0010*/ 	.short	0x0003
        /*0012*/ 	.short	0x0018
        /*0014*/ 	.byte	0x00, 0xf5, 0x21, 0x00


	//----- nvinfo : EIATTR_KPARAM_INFO
	.align		4
.L_55:
        /*0018*/ 	.byte	0x04, 0x17
        /*001a*/ 	.short	(.L_57 - .L_56)
.L_56:
        /*001c*/ 	.word	0x00000000
        /*0020*/ 	.short	0x0002
        /*0022*/ 	.short	0x0010
        /*0024*/ 	.byte	0x00, 0xf5, 0x21, 0x00


	//----- nvinfo : EIATTR_KPARAM_INFO
	.align		4
.L_57:
        /*0028*/ 	.byte	0x04, 0x17
        /*002a*/ 	.short	(.L_59 - .L_58)
.L_58:
        /*002c*/ 	.word	0x00000000
        /*0030*/ 	.short	0x0001
        /*0032*/ 	.short	0x0008
        /*0034*/ 	.byte	0x00, 0xf5, 0x21, 0x00


	//----- nvinfo : EIATTR_KPARAM_INFO
	.align		4
.L_59:
        /*0038*/ 	.byte	0x04, 0x17
        /*003a*/ 	.short	(.L_61 - .L_60)
.L_60:
        /*003c*/ 	.word	0x00000000
        /*0040*/ 	.short	0x0000
        /*0042*/ 	.short	0x0000
        /*0044*/ 	.byte	0x00, 0xf0, 0x11, 0x00


	//----- nvinfo : EIATTR_SPARSE_MMA_MASK
	.align		4
.L_61:
        /*0048*/ 	.byte	0x03, 0x50
        /*004a*/ 	.short	0x0000


	//----- nvinfo : EIATTR_MAXREG_COUNT
	.align		4
        /*004c*/ 	.byte	0x03, 0x1b
        /*004e*/ 	.short	0x00ff


	//----- nvinfo : EIATTR_MERCURY_ISA_VERSION
	.align		4
        /*0050*/ 	.byte	0x03, 0x5f
        /*0052*/ 	.short	0x0101


	//----- nvinfo : EIATTR_VRC_CTA_INIT_COUNT
	.align		4
        /*0054*/ 	.byte	0x02, 0x4a
	.zero		1
	.zero		1


	//----- nvinfo : EIATTR_EXIT_INSTR_OFFSETS
	.align		4
        /*0058*/ 	.byte	0x04, 0x1c
        /*005a*/ 	.short	(.L_63 - .L_62)


	//   ....[0]....
.L_62:
        /*005c*/ 	.word	0x000000d0


	//   ....[1]....
        /*0060*/ 	.word	0x000004a0


	//   ....[2]....
        /*0064*/ 	.word	0x00000820


	//----- nvinfo : EIATTR_CRS_STACK_SIZE
	.align		4
.L_63:
        /*0068*/ 	.byte	0x04, 0x1e
        /*006a*/ 	.short	(.L_65 - .L_64)
.L_64:
        /*006c*/ 	.word	0x00000000


	//----- nvinfo : EIATTR_CBANK_PARAM_SIZE
	.align		4
.L_65:
        /*0070*/ 	.byte	0x03, 0x19
        /*0072*/ 	.short	0x0020


	//----- nvinfo : EIATTR_PARAM_CBANK
	.align		4
        /*0074*/ 	.byte	0x04, 0x0a
        /*0076*/ 	.short	(.L_67 - .L_66)
	.align		4
.L_66:
        /*0078*/ 	.word	index@(.nv.constant0._Z10kernel_addiPfS_S_)
        /*007c*/ 	.short	0x0380
        /*007e*/ 	.short	0x0020


	//----- nvinfo : EIATTR_SW_WAR
	.align		4
.L_67:
        /*0080*/ 	.byte	0x04, 0x36
        /*0082*/ 	.short	(.L_69 - .L_68)
.L_68:
        /*0084*/ 	.word	0x00000008
.L_69:


//--------------------- .nv.info._Z25SOR_multi_with_iterationsPfi --------------------------
	.section	.nv.info._Z25SOR_multi_with_iterationsPfi,"",@"SHT_CUDA_INFO"
	.sectionflags	@""
	.align	4


	//----- nvinfo : EIATTR_CUDA_API_VERSION
	.align		4
        /*0000*/ 	.byte	0x04, 0x37
        /*0002*/ 	.short	(.L_71 - .L_70)
.L_70:
        /*0004*/ 	.word	0x00000082


	//----- nvinfo : EIATTR_KPARAM_INFO
	.align		4
.L_71:
        /*0008*/ 	.byte	0x04, 0x17
        /*000a*/ 	.short	(.L_73 - .L_72)
.L_72:
        /*000c*/ 	.word	0x00000000
        /*0010*/ 	.short	0x0001
        /*0012*/ 	.short	0x0008
        /*0014*/ 	.byte	0x00, 0xf0, 0x11, 0x00


	//----- nvinfo : EIATTR_KPARAM_INFO
	.align		4
.L_73:
        /*0018*/ 	.byte	0x04, 0x17
        /*001a*/ 	.short	(.L_75 - .L_74)
.L_74:
        /*001c*/ 	.word	0x00000000
        /*0020*/ 	.short	0x0000
        /*0022*/ 	.short	0x0000
        /*0024*/ 	.byte	0x00, 0xf5, 0x21, 0x00


	//----- nvinfo : EIATTR_SPARSE_MMA_MASK
	.align		4
.L_75:
        /*0028*/ 	.byte	0x03, 0x50
        /*002a*/ 	.short	0x0000


	//----- nvinfo : EIATTR_MAXREG_COUNT
	.align		4
        /*002c*/ 	.byte	0x03, 0x1b
        /*002e*/ 	.short	0x00ff


	//----- nvinfo : EIATTR_MERCURY_ISA_VERSION
	.align		4
        /*0030*/ 	.byte	0x03, 0x5f
        /*0032*/ 	.short	0x0101


	//----- nvinfo : EIATTR_VRC_CTA_INIT_COUNT
	.align		4
        /*0034*/ 	.byte	0x02, 0x4a
	.zero		1
	.zero		1


	//----- nvinfo : EIATTR_EXIT_INSTR_OFFSETS
	.align		4
        /*0038*/ 	.byte	0x04, 0x1c
        /*003a*/ 	.short	(.L_77 - .L_76)


	//   ....[0]....
.L_76:
        /*003c*/ 	.word	0x00000070


	//   ....[1]....
        /*0040*/ 	.word	0x000000a0


	//   ....[2]....
        /*0044*/ 	.word	0x00000630


	//----- nvinfo : EIATTR_CBANK_PARAM_SIZE
	.align		4
.L_77:
        /*0048*/ 	.byte	0x03, 0x19
        /*004a*/ 	.short	0x000c


	//----- nvinfo : EIATTR_PARAM_CBANK
	.align		4
        /*004c*/ 	.byte	0x04, 0x0a
        /*004e*/ 	.short	(.L_79 - .L_78)
	.align		4
.L_78:
        /*0050*/ 	.word	index@(.nv.constant0._Z25SOR_multi_with_iterationsPfi)
        /*0054*/ 	.short	0x0380
        /*0056*/ 	.short	0x000c


	//----- nvinfo : EIATTR_SW_WAR
	.align		4
.L_79:
        /*0058*/ 	.byte	0x04, 0x36
        /*005a*/ 	.short	(.L_81 - .L_80)
.L_80:
        /*005c*/ 	.word	0x00000008
.L_81:


//--------------------- .nv.info._Z12SOR_multi_taPf --------------------------
	.section	.nv.info._Z12SOR_multi_taPf,"",@"SHT_CUDA_INFO"
	.sectionflags	@""
	.align	4


	//----- nvinfo : EIATTR_CUDA_API_VERSION
	.align		4
        /*0000*/ 	.byte	0x04, 0x37
        /*0002*/ 	.short	(.L_83 - .L_82)
.L_82:
        /*0004*/ 	.word	0x00000082


	//----- nvinfo : EIATTR_KPARAM_INFO
	.align		4
.L_83:
        /*0008*/ 	.byte	0x04, 0x17
        /*000a*/ 	.short	(.L_85 - .L_84)
.L_84:
        /*000c*/ 	.word	0x00000000
        /*0010*/ 	.short	0x0000
        /*0012*/ 	.short	0x0000
        /*0014*/ 	.byte	0x00, 0xf5, 0x21, 0x00


	//----- nvinfo : EIATTR_SPARSE_MMA_MASK
	.align		4
.L_85:
        /*0018*/ 	.byte	0x03, 0x50
        /*001a*/ 	.short	0x0000


	//----- nvinfo : EIATTR_MAXREG_COUNT
	.align		4
        /*001c*/ 	.byte	0x03, 0x1b
        /*001e*/ 	.short	0x00ff


	//----- nvinfo : EIATTR_MERCURY_ISA_VERSION
	.align		4
        /*0020*/ 	.byte	0x03, 0x5f
        /*0022*/ 	.short	0x0101


	//----- nvinfo : EIATTR_VRC_CTA_INIT_COUNT
	.align		4
        /*0024*/ 	.byte	0x02, 0x4a
	.zero		1
	.zero		1


	//----- nvinfo : EIATTR_EXIT_INSTR_OFFSETS
	.align		4
        /*0028*/ 	.byte	0x04, 0x1c
        /*002a*/ 	.short	(.L_87 - .L_86)


	//   ....[0]....
.L_86:
        /*002c*/ 	.word	0x00000070


	//   ....[1]....
        /*0030*/ 	.word	0x000001d0


	//----- nvinfo : EIATTR_CBANK_PARAM_SIZE
	.align		4
.L_87:
        /*0034*/ 	.byte	0x03, 0x19
        /*0036*/ 	.short	0x0008


	//----- nvinfo : EIATTR_PARAM_CBANK
	.align		4
        /*0038*/ 	.byte	0x04, 0x0a
        /*003a*/ 	.short	(.L_89 - .L_88)
	.align		4
.L_88:
        /*003c*/ 	.word	index@(.nv.constant0._Z12SOR_multi_taPf)
        /*0040*/ 	.short	0x0380
        /*0042*/ 	.short	0x0008


	//----- nvinfo : EIATTR_SW_WAR
	.align		4
.L_89:
        /*0044*/ 	.byte	0x04, 0x36
        /*0046*/ 	.short	(.L_91 - .L_90)
.L_90:
        /*0048*/ 	.word	0x00000008
.L_91:


//--------------------- .nv.callgraph             --------------------------
	.section	.nv.callgraph,"",@"SHT_CUDA_CALLGRAPH"
	.align	4
	.sectionentsize	8
	.align		4
        /*0000*/ 	.word	0x00000000
	.align		4
        /*0004*/ 	.word	0xffffffff
	.align		4
        /*0008*/ 	.word	0x00000000
	.align		4
        /*000c*/ 	.word	0xfffffffe
	.align		4
        /*0010*/ 	.word	0x00000000
	.align		4
        /*0014*/ 	.word	0xfffffffd
	.align		4
        /*0018*/ 	.word	0x00000000
	.align		4
        /*001c*/ 	.word	0xfffffffc


//--------------------- .text._Z3SORPf            --------------------------
	.section	.text._Z3SORPf,"ax",@progbits
	.align	128
        .global         _Z3SORPf
        .type           _Z3SORPf,@function
        .size           _Z3SORPf,(.L_x_18 - _Z3SORPf)
        .other          _Z3SORPf,@"STO_CUDA_ENTRY STV_DEFAULT"
_Z3SORPf:
.text._Z3SORPf:
[----:B------:R-:W-:Y:S01]  /*0000*/  LDC R1, c[0x0][0x37c] ;  /* 0x0000df00ff017b82 */ /* 0x000fe20000000800 */
[----:B------:R-:W0:Y:S01]  /*0010*/  S2R R0, SR_TID.Y ;  /* 0x0000000000007919 */ /* 0x000e220000002200 */
[----:B------:R-:W1:Y:S01]  /*0020*/  S2R R11, SR_TID.X ;  /* 0x00000000000b7919 */ /* 0x000e620000002100 */
[----:B0-----:R-:W-:Y:S02]  /*0030*/  ISETP.GT.U32.AND P0, PT, R0, 0x1e, PT ;  /* 0x0000001e0000780c */ /* 0x001fe40003f04070 */
[----:B-1----:R-:W-:-:S04]  /*0040*/  IADD3 R2, PT, PT, R11, -0x1, RZ ;  /* 0xffffffff0b027810 */ /* 0x002fc80007ffe0ff */
[----:B------:R-:W-:-:S04]  /*0050*/  ISETP.GT.U32.OR P0, PT, R2, 0x1d, P0 ;  /* 0x0000001d0200780c */ /* 0x000fc80000704470 */
[----:B------:R-:W-:-:S13]  /*0060*/  ISETP.EQ.OR P0, PT, R0, RZ, P0 ;  /* 0x000000ff0000720c */ /* 0x000fda0000702670 */
[----:B------:R-:W-:Y:S05]  /*0070*/  @P0 EXIT ;  /* 0x000000000000094d */ /* 0x000fea0003800000 */
[----:B------:R-:W0:Y:S01]  /*0080*/  LDC.64 R2, c[0x0][0x380] ;  /* 0x0000e000ff027b82 */ /* 0x000e220000000a00 */
[----:B------:R-:W1:Y:S01]  /*0090*/  LDCU.64 UR6, c[0x0][0x358] ;  /* 0x00006b00ff0677ac */ /* 0x000e620008000a00 */
[----:B------:R-:W-:-:S04]  /*00a0*/  LEA R11, R11, R0, 0x5 ;  /* 0x000000000b0b7211 */ /* 0x000fc800078e28ff */
[C---:B------:R-:W-:Y:S02]  /*00b0*/  IADD3 R5, PT, PT, R11.reuse, -0x20, RZ ;  /* 0xffffffe00b057810 */ /* 0x040fe40007ffe0ff */
[C---:B------:R-:W-:Y:S02]  /*00c0*/  IADD3 R7, PT, PT, R11.reuse, 0x20, RZ ;  /* 0x000000200b077810 */ /* 0x040fe40007ffe0ff */
[----:B------:R-:W-:Y:S01]  /*00d0*/  IADD3 R9, PT, PT, R11, -0x1, RZ ;  /* 0xffffffff0b097810 */ /* 0x000fe20007ffe0ff */
[----:B0-----:R-:W-:-:S04]  /*00e0*/  IMAD.WIDE.U32 R4, R5, 0x4, R2 ;  /* 0x0000000405047825 */ /* 0x001fc800078e0002 */
[--C-:B------:R-:W-:Y:S02]  /*00f0*/  IMAD.WIDE.U32 R6, R7, 0x4, R2.reuse ;  /* 0x0000000407067825 */ /* 0x100fe400078e0002 */
[----:B-1----:R-:W2:Y:S02]  /*0100*/  LDG.E R4, desc[UR6][R4.64] ;  /* 0x0000000604047981 */ /* 0x002ea4000c1e1900 */
[--C-:B------:R-:W-:Y:S02]  /*0110*/  IMAD.WIDE.U32 R8, R9, 0x4, R2.reuse ;  /* 0x0000000409087825 */ /* 0x100fe400078e0002 */
[----:B------:R-:W2:Y:S02]  /*0120*/  LDG.E R7, desc[UR6][R6.64] ;  /* 0x0000000606077981 */ /* 0x000ea4000c1e1900 */
[----:B------:R-:W-:Y:S02]  /*0130*/  IMAD.WIDE.U32 R2, R11, 0x4, R2 ;  /* 0x000000040b027825 */ /* 0x000fe400078e0002 */
[----:B------:R-:W3:Y:S04]  /*0140*/  LDG.E R8, desc[UR6][R8.64] ;  /* 0x0000000608087981 */ /* 0x000ee8000c1e1900 */
[----:B------:R-:W4:Y:S04]  /*0150*/  LDG.E R0, desc[UR6][R2.64+0x4] ;  /* 0x0000040602007981 */ /* 0x000f28000c1e1900 */
[----:B------:R-:W5:Y:S01]  /*0160*/  LDG.E R13, desc[UR6][R2.64] ;  /* 0x00000006020d7981 */ /* 0x000f62000c1e1900 */
[----:B------:R-:W-:Y:S01]  /*0170*/  UMOV UR4, 0xe147ae14 ;  /* 0xe147ae1400047882 */ /* 0x000fe20000000000 */
[----:B------:R-:W-:Y:S01]  /*0180*/  UMOV UR5, 0x3fce147a ;  /* 0x3fce147a00057882 */ /* 0x000fe20000000000 */
[----:B--2---:R-:W-:-:S04]  /*0190*/  FADD R11, R4, R7 ;  /* 0x00000007040b7221 */ /* 0x004fc80000000000 */
[----:B---3--:R-:W-:-:S04]  /*01a0*/  FADD R11, R8, R11 ;  /* 0x0000000b080b7221 */ /* 0x008fc80000000000 */
[----:B----4-:R-:W-:-:S04]  /*01b0*/  FADD R12, R0, R11 ;  /* 0x0000000b000c7221 */ /* 0x010fc80000000000 */
[----:B------:R-:W0:Y:S02]  /*01c0*/  F2F.F64.F32 R10, R12 ;  /* 0x0000000c000a7310 */ /* 0x000e240000201800 */
[----:B0-----:R-:W-:-:S06]  /*01d0*/  DMUL R10, R10, UR4 ;  /* 0x000000040a0a7c28 */ /* 0x001fcc0008000000 */
[----:B------:R-:W5:Y:S02]  /*01e0*/  F2F.F32.F64 R0, R10 ;  /* 0x0000000a00007310 */ /* 0x000f640000301000 */
[----:B-----5:R-:W-:-:S04]  /*01f0*/  FADD R4, -R13, R0 ;  /* 0x000000000d047221 */ /* 0x020fc80000000100 */
[----:B------:R-:W-:-:S04]  /*0200*/  FFMA R13, R4, 1.8500000238418579102, R13 ;  /* 0x3feccccd040d7823 */ /* 0x000fc8000000000d */
[----:B------:R-:W-:-:S04]  /*0210*/  FADD R4, R0, -R13 ;  /* 0x8000000d00047221 */ /* 0x000fc80000000000 */
        /* <DEDUP_REMOVED lines=43> */
[----:B------:R-:W-:Y:S01]  /*04d0*/  FADD R4, R0, -R5 ;  /* 0x8000000500047221 */ /* 0x000fe20000000000 */
[----:B------:R-:W-:-:S03]  /*04e0*/  UMOV UR4, 0x18 ;  /* 0x0000001800047882 */ /* 0x000fc60000000000 */
[----:B------:R-:W-:-:S07]  /*04f0*/  FFMA R5, R4, 1.8500000238418579102, R5 ;  /* 0x3feccccd04057823 */ /* 0x000fce0000000005 */
.L_x_0:
[----:B------:R-:W-:Y:S01]  /*0500*/  FADD R4, R0, -R5 ;  /* 0x8000000500047221 */ /* 0x000fe20000000000 */
[----:B------:R-:W-:-:S03]  /*0510*/  UIADD3 UR4, UPT, UPT, UR4, 0x68, URZ ;  /* 0x0000006804047890 */ /* 0x000fc6000fffe0ff */
[----:B------:R-:W-:Y:S01]  /*0520*/  FFMA R5, R4, 1.8500000238418579102, R5 ;  /* 0x3feccccd04057823 */ /* 0x000fe20000000005 */
[----:B------:R-:W-:-:S03]  /*0530*/  UISETP.NE.AND UP0, UPT, UR4, 0x7d0, UPT ;  /* 0x000007d00400788c */ /* 0x000fc6000bf05270 */
        /* <DEDUP_REMOVED lines=205> */
[----:B------:R-:W-:Y:S01]  /*1210*/  FFMA R5, R4, 1.8500000238418579102, R5 ;  /* 0x3feccccd04057823 */ /* 0x000fe20000000005 */
[----:B------:R-:W-:Y:S06]  /*1220*/  BRA.U UP0, `(.L_x_0) ;  /* 0xfffffff100b47547 */ /* 0x000fec000b83ffff */
[----:B------:R-:W-:Y:S01]  /*1230*/  STG.E desc[UR6][R2.64], R5 ;  /* 0x0000000502007986 */ /* 0x000fe2000c101906 */
[----:B------:R-:W-:Y:S05]  /*1240*/  EXIT ;  /* 0x000000000000794d */ /* 0x000fea0003800000 */
.L_x_1:
[----:B------:R-:W-:-:S00]  /*1250*/  BRA `(.L_x_1) ;  /* 0xfffffffc00fc7947 */ /* 0x000fc0000383ffff */
[----:B------:R-:W-:-:S00]  /*1260*/  NOP ;  /* 0x0000000000007918 */ /* 0x000fc00000000000 */
        /* <DEDUP_REMOVED lines=9> */
.L_x_18:


//--------------------- .text._Z9SOR_multiPf      --------------------------
	.section	.text._Z9SOR_multiPf,"ax",@progbits
	.align	128
        .global         _Z9SOR_multiPf
        .type           _Z9SOR_multiPf,@function
        .size           _Z9SOR_multiPf,(.L_x_19 - _Z9SOR_multiPf)
        .other          _Z9SOR_multiPf,@"STO_CUDA_ENTRY STV_DEFAULT"
_Z9SOR_multiPf:
.text._Z9SOR_multiPf:
[----:B------:R-:W-:Y:S01]  /*0000*/  LDC R1, c[0x0][0x37c] ;  /* 0x0000df00ff017b82 */ /* 0x000fe20000000800 */
[----:B------:R-:W0:Y:S01]  /*0010*/  S2R R0, SR_TID.X ;  /* 0x0000000000007919 */ /* 0x000e220000002100 */
[----:B------:R-:W1:Y:S01]  /*0020*/  LDCU.64 UR6, c[0x0][0x358] ;  /* 0x00006b00ff0677ac */ /* 0x000e620008000a00 */
[----:B------:R-:W2:Y:S01]  /*0030*/  S2R R12, SR_TID.Y ;  /* 0x00000000000c7919 */ /* 0x000ea20000002200 */
[----:B------:R-:W-:-:S05]  /*0040*/  UMOV UR4, URZ ;  /* 0x000000ff00047c82 */ /* 0x000fca0008000000 */
.L_x_5:
[----:B0-2---:R-:W-:Y:S01]  /*0050*/  LEA R5, R12, UR4, 0x2 ;  /* 0x000000040c057c11 */ /* 0x005fe2000f8e10ff */
[----:B------:R-:W-:Y:S01]  /*0060*/  UIADD3 UR4, UPT, UPT, UR4, 0x1, URZ ;  /* 0x0000000104047890 */ /* 0x000fe2000fffe0ff */
[----:B0-----:R-:W-:Y:S01]  /*0070*/  ISETP.GT.U32.AND P0, PT, R0, 0x3e, PT ;  /* 0x0000003e0000780c */ /* 0x001fe20003f04070 */
[----:B------:R-:W-:Y:S01]  /*0080*/  BSSY.RECONVERGENT B0, `(.L_x_2) ;  /* 0x00000bc000007945 */ /* 0x000fe20003800200 */
[----:B------:R-:W-:Y:S01]  /*0090*/  IADD3 R2, PT, PT, R5, -0x1, RZ ;  /* 0xffffffff05027810 */ /* 0x000fe20007ffe0ff */
[----:B------:R-:W-:-:S03]  /*00a0*/  UISETP.NE.AND UP1, UPT, UR4, 0x4, UPT ;  /* 0x000000040400788c */ /* 0x000fc6000bf25270 */
[----:B------:R-:W-:-:S04]  /*00b0*/  ISETP.GT.U32.OR P0, PT, R2, 0x3d, P0 ;  /* 0x0000003d0200780c */ /* 0x000fc80000704470 */
[----:B------:R-:W-:-:S13]  /*00c0*/  ISETP.EQ.OR P0, PT, R0, RZ, P0 ;  /* 0x000000ff0000720c */ /* 0x000fda0000702670 */
[----:B------:R-:W-:Y:S05]  /*00d0*/  @P0 BRA `(.L_x_3) ;  /* 0x0000000800d80947 */ /* 0x000fea0003800000 */
[----:B------:R-:W0:Y:S01]  /*00e0*/  LDC.64 R10, c[0x0][0x380] ;  /* 0x0000e000ff0a7b82 */ /* 0x000e220000000a00 */
        /* <DEDUP_REMOVED lines=12> */
[----:B------:R0:W5:Y:S01]  /*01b0*/  LDG.E R5, desc[UR6][R2.64+-0x100] ;  /* 0xffff000602057981 */ /* 0x000162000c1e1900 */
[----:B------:R-:W-:Y:S01]  /*01c0*/  UMOV UR5, URZ ;  /* 0x000000ff00057c82 */ /* 0x000fe20008000000 */
[----:B--2---:R-:W-:-:S04]  /*01d0*/  FADD R13, R6, R13 ;  /* 0x0000000d060d7221 */ /* 0x004fc80000000000 */
[----:B---3--:R-:W-:-:S04]  /*01e0*/  FADD R13, R8, R13 ;  /* 0x0000000d080d7221 */ /* 0x008fc80000000000 */
[----:B0---4-:R-:W-:-:S07]  /*01f0*/  FADD R4, R4, R13 ;  /* 0x0000000d04047221 */ /* 0x011fce0000000000 */
.L_x_4:
[----:B-----5:R-:W-:Y:S01]  /*0200*/  FFMA R6, R4, 0.25, -R5 ;  /* 0x3e80000004067823 */ /* 0x020fe20000000805 */
[----:B------:R-:W-:-:S03]  /*0210*/  UIADD3 UR5, UPT, UPT, UR5, 0x50, URZ ;  /* 0x0000005005057890 */ /* 0x000fc6000fffe0ff */
[----:B------:R-:W-:Y:S01]  /*0220*/  FFMA R5, R6, 1.8500000238418579102, R5 ;  /* 0x3feccccd06057823 */ /* 0x000fe20000000005 */
[----:B------:R-:W-:-:S03]  /*0230*/  UISETP.NE.AND UP0, UPT, UR5, 0x7d0, UPT ;  /* 0x000007d00500788c */ /* 0x000fc6000bf05270 */
[----:B------:R-:W-:-:S04]  /*0240*/  FFMA R6, R4, 0.25, -R5 ;  /* 0x3e80000004067823 */ /* 0x000fc80000000805 */
[----:B------:R-:W-:-:S04]  /*0250*/  FFMA R5, R6, 1.8500000238418579102, R5 ;  /* 0x3feccccd06057823 */ /* 0x000fc80000000005 */
        /* <DEDUP_REMOVED lines=155> */
[----:B------:R-:W-:Y:S01]  /*0c10*/  FFMA R5, R6, 1.8500000238418579102, R5 ;  /* 0x3feccccd06057823 */ /* 0x000fe20000000005 */
[----:B------:R-:W-:Y:S06]  /*0c20*/  BRA.U UP0, `(.L_x_4) ;  /* 0xfffffff500747547 */ /* 0x000fec000b83ffff */
[----:B------:R0:W-:Y:S02]  /*0c30*/  STG.E desc[UR6][R2.64+-0x100], R5 ;  /* 0xffff000502007986 */ /* 0x0001e4000c101906 */
.L_x_3:
[----:B-1----:R-:W-:Y:S05]  /*0c40*/  BSYNC.RECONVERGENT B0 ;  /* 0x0000000000007941 */ /* 0x002fea0003800200 */
.L_x_2:
[----:B------:R-:W-:Y:S05]  /*0c50*/  BRA.U UP1, `(.L_x_5) ;  /* 0xfffffff101fc7547 */ /* 0x000fea000b83ffff */
[----:B------:R-:W-:Y:S05]  /*0c60*/  EXIT ;  /* 0x000000000000794d */ /* 0x000fea0003800000 */
.L_x_6:
        /* <DEDUP_REMOVED lines=9> */
.L_x_19:


//--------------------- .text._Z10kernel_addiPfS_S_ --------------------------
	.section	.text._Z10kernel_addiPfS_S_,"ax",@progbits
	.align	128
        .global         _Z10kernel_addiPfS_S_
        .type           _Z10kernel_addiPfS_S_,@function
        .size           _Z10kernel_addiPfS_S_,(.L_x_20 - _Z10kernel_addiPfS_S_)
        .other          _Z10kernel_addiPfS_S_,@"STO_CUDA_ENTRY STV_DEFAULT"
_Z10kernel_addiPfS_S_:
.text._Z10kernel_addiPfS_S_:
[----:B------:R-:W-:Y:S01]  /*0000*/  LDC R1, c[0x0][0x37c] ;  /* 0x0000df00ff017b82 */ /* 0x000fe20000000800 */
[----:B------:R-:W0:Y:S01]  /*0010*/  S2R R0, SR_CTAID.X ;  /* 0x0000000000007919 */ /* 0x000e220000002500 */
[----:B------:R-:W1:Y:S06]  /*0020*/  LDCU UR4, c[0x0][0x360] ;  /* 0x00006c00ff0477ac */ /* 0x000e6c0008000800 */
[----:B------:R-:W2:Y:S01]  /*0030*/  LDC R2, c[0x0][0x370] ;  /* 0x0000dc00ff027b82 */ /* 0x000ea20000000800 */
[----:B------:R-:W1:Y:S01]  /*0040*/  S2R R9, SR_TID.X ;  /* 0x0000000000097919 */ /* 0x000e620000002100 */
[----:B------:R-:W3:Y:S01]  /*0050*/  LDCU UR6, c[0x0][0x380] ;  /* 0x00007000ff0677ac */ /* 0x000ee20008000800 */
[----:B0-----:R-:W-:-:S04]  /*0060*/  SHF.L.U32 R0, R0, 0x8, RZ ;  /* 0x0000000800007819 */ /* 0x001fc800000006ff */
[----:B------:R-:W-:-:S05]  /*0070*/  SHF.R.S32.HI R0, RZ, 0x8, R0 ;  /* 0x00000008ff007819 */ /* 0x000fca0000011400 */
[----:B-1----:R-:W-:Y:S02]  /*0080*/  IMAD R9, R0, UR4, R9 ;  /* 0x0000000400097c24 */ /* 0x002fe4000f8e0209 */
[----:B--2---:R-:W-:-:S03]  /*0090*/  IMAD.SHL.U32 R0, R2, 0x100, RZ ;  /* 0x0000010002007824 */ /* 0x004fc600078e00ff */
[----:B---3--:R-:W-:Y:S02]  /*00a0*/  ISETP.GE.AND P0, PT, R9, UR6, PT ;  /* 0x0000000609007c0c */ /* 0x008fe4000bf06270 */
[----:B------:R-:W-:-:S05]  /*00b0*/  SHF.R.S32.HI R0, RZ, 0x8, R0 ;  /* 0x00000008ff007819 */ /* 0x000fca0000011400 */
[----:B------:R-:W-:-:S06]  /*00c0*/  IMAD R0, R0, UR4, RZ ;  /* 0x0000000400007c24 */ /* 0x000fcc000f8e02ff */
[----:B------:R-:W-:Y:S05]  /*00d0*/  @P0 EXIT ;  /* 0x000000000000094d */ /* 0x000fea0003800000 */
[----:B------:R-:W0:Y:S01]  /*00e0*/  I2F.U32.RP R6, R0 ;  /* 0x0000000000067306 */ /* 0x000e220000209000 */
[C---:B------:R-:W-:Y:S01]  /*00f0*/  IADD3 R4, PT, PT, R0.reuse, R9, RZ ;  /* 0x0000000900047210 */ /* 0x040fe20007ffe0ff */
[----:B------:R-:W-:Y:S01]  /*0100*/  IMAD.MOV R7, RZ, RZ, -R0 ;  /* 0x000000ffff077224 */ /* 0x000fe200078e0a00 */
[----:B------:R-:W-:Y:S01]  /*0110*/  ISETP.NE.U32.AND P2, PT, R0, RZ, PT ;  /* 0x000000ff0000720c */ /* 0x000fe20003f45070 */
[----:B------:R-:W1:Y:S01]  /*0120*/  LDCU.64 UR4, c[0x0][0x358] ;  /* 0x00006b00ff0477ac */ /* 0x000e620008000a00 */
[C---:B------:R-:W-:Y:S01]  /*0130*/  ISETP.GE.AND P0, PT, R4.reuse, UR6, PT ;  /* 0x0000000604007c0c */ /* 0x040fe2000bf06270 */
[----:B------:R-:W-:Y:S01]  /*0140*/  BSSY.RECONVERGENT B0, `(.L_x_7) ;  /* 0x0000035000007945 */ /* 0x000fe20003800200 */
[----:B------:R-:W-:Y:S02]  /*0150*/  VIMNMX R5, PT, PT, R4, UR6, !PT ;  /* 0x0000000604057c48 */ /* 0x000fe4000ffe0100 */
[----:B------:R-:W-:-:S04]  /*0160*/  SEL R8, RZ, 0x1, P0 ;  /* 0x00000001ff087807 */ /* 0x000fc80000000000 */
[----:B------:R-:W-:Y:S01]  /*0170*/  IADD3 R5, PT, PT, R5, -R4, -R8 ;  /* 0x8000000405057210 */ /* 0x000fe20007ffe808 */
[----:B0-----:R-:W0:Y:S02]  /*0180*/  MUFU.RCP R6, R6 ;  /* 0x0000000600067308 */ /* 0x001e240000001000 */
[----:B0-----:R-:W-:-:S06]  /*0190*/  IADD3 R2, PT, PT, R6, 0xffffffe, RZ ;  /* 0x0ffffffe06027810 */ /* 0x001fcc0007ffe0ff */
[----:B------:R0:W2:Y:S02]  /*01a0*/  F2I.FTZ.U32.TRUNC.NTZ R3, R2 ;  /* 0x0000000200037305 */ /* 0x0000a4000021f000 */
[----:B0-----:R-:W-:Y:S02]  /*01b0*/  IMAD.MOV.U32 R2, RZ, RZ, RZ ;  /* 0x000000ffff027224 */ /* 0x001fe400078e00ff */
[----:B--2---:R-:W-:-:S04]  /*01c0*/  IMAD R7, R7, R3, RZ ;  /* 0x0000000307077224 */ /* 0x004fc800078e02ff */
[----:B------:R-:W-:-:S06]  /*01d0*/  IMAD.HI.U32 R6, R3, R7, R2 ;  /* 0x0000000703067227 */ /* 0x000fcc00078e0002 */
[----:B------:R-:W-:Y:S02]  /*01e0*/  IMAD.HI.U32 R11, R6, R5, RZ ;  /* 0x00000005060b7227 */ /* 0x000fe400078e00ff */
[----:B------:R-:W0:Y:S03]  /*01f0*/  LDC.64 R6, c[0x0][0x390] ;  /* 0x0000e400ff067b82 */ /* 0x000e260000000a00 */
[----:B------:R-:W-:-:S05]  /*0200*/  IADD3 R2, PT, PT, -R11, RZ, RZ ;  /* 0x000000ff0b027210 */ /* 0x000fca0007ffe1ff */
[----:B------:R-:W-:Y:S02]  /*0210*/  IMAD R5, R0, R2, R5 ;  /* 0x0000000200057224 */ /* 0x000fe400078e0205 */
[----:B------:R-:W2:Y:S03]  /*0220*/  LDC.64 R2, c[0x0][0x398] ;  /* 0x0000e600ff027b82 */ /* 0x000ea60000000a00 */
[----:B------:R-:W-:-:S13]  /*0230*/  ISETP.GE.U32.AND P0, PT, R5, R0, PT ;  /* 0x000000000500720c */ /* 0x000fda0003f06070 */
[----:B------:R-:W-:Y:S01]  /*0240*/  @P0 IMAD.IADD R5, R5, 0x1, -R0 ;  /* 0x0000000105050824 */ /* 0x000fe200078e0a00 */
[----:B------:R-:W-:-:S04]  /*0250*/  @P0 IADD3 R11, PT, PT, R11, 0x1, RZ ;  /* 0x000000010b0b0810 */ /* 0x000fc80007ffe0ff */
[----:B------:R-:W-:Y:S02]  /*0260*/  ISETP.GE.U32.AND P1, PT, R5, R0, PT ;  /* 0x000000000500720c */ /* 0x000fe40003f26070 */
[----:B------:R-:W3:Y:S11]  /*0270*/  LDC.64 R4, c[0x0][0x388] ;  /* 0x0000e200ff047b82 */ /* 0x000ef60000000a00 */
[----:B------:R-:W-:-:S02]  /*0280*/  @P1 IADD3 R11, PT, PT, R11, 0x1, RZ ;  /* 0x000000010b0b1810 */ /* 0x000fc40007ffe0ff */
[----:B------:R-:W-:-:S05]  /*0290*/  @!P2 LOP3.LUT R11, RZ, R0, RZ, 0x33, !PT ;  /* 0x00000000ff0ba212 */ /* 0x000fca00078e33ff */
[----:B------:R-:W-:-:S05]  /*02a0*/  IMAD.IADD R8, R8, 0x1, R11 ;  /* 0x0000000108087824 */ /* 0x000fca00078e020b */
[C---:B------:R-:W-:Y:S02]  /*02b0*/  LOP3.LUT R10, R8.reuse, 0x3, RZ, 0xc0, !PT ;  /* 0x00000003080a7812 */ /* 0x040fe400078ec0ff */
[----:B------:R-:W-:Y:S02]  /*02c0*/  ISETP.GE.U32.AND P1, PT, R8, 0x3, PT ;  /* 0x000000030800780c */ /* 0x000fe40003f26070 */
[----:B------:R-:W-:-:S13]  /*02d0*/  ISETP.NE.AND P0, PT, R10, 0x3, PT ;  /* 0x000000030a00780c */ /* 0x000fda0003f05270 */
[----:B012---:R-:W-:Y:S05]  /*02e0*/  @!P0 BRA `(.L_x_8) ;  /* 0x0000000000688947 */ /* 0x007fea0003800000 */
[----:B------:R-:W0:Y:S01]  /*02f0*/  LDC.64 R10, c[0x0][0x388] ;  /* 0x0000e200ff0a7b82 */ /* 0x000e220000000a00 */
[----:B------:R-:W-:-:S04]  /*0300*/  IADD3 R8, PT, PT, R8, 0x1, RZ ;  /* 0x0000000108087810 */ /* 0x000fc80007ffe0ff */
[----:B------:R-:W-:-:S03]  /*0310*/  LOP3.LUT R8, R8, 0x3, RZ, 0xc0, !PT ;  /* 0x0000000308087812 */ /* 0x000fc600078ec0ff */
[----:B------:R-:W1:Y:S01]  /*0320*/  LDC.64 R12, c[0x0][0x390] ;  /* 0x0000e400ff0c7b82 */ /* 0x000e620000000a00 */
[----:B------:R-:W-:-:S07]  /*0330*/  IADD3 R8, PT, PT, -R8, RZ, RZ ;  /* 0x000000ff08087210 */ /* 0x000fce0007ffe1ff */
[----:B------:R-:W2:Y:S02]  /*0340*/  LDC.64 R14, c[0x0][0x398] ;  /* 0x0000e600ff0e7b82 */ /* 0x000ea40000000a00 */
.L_x_9:
[----:B-1--4-:R-:W-:-:S05]  /*0350*/  IMAD.WIDE R16, R9, 0x4, R12 ;  /* 0x0000000409107825 */ /* 0x012fca00078e020c */
[----:B------:R2:W4:Y:S01]  /*0360*/  LDG.E R24, desc[UR4][R16.64] ;  /* 0x0000000410187981 */ /* 0x000522000c1e1900 */
[----:B0-----:R-:W-:-:S06]  /*0370*/  IMAD.WIDE R18, R9, 0x4, R10 ;  /* 0x0000000409127825 */ /* 0x001fcc00078e020a */
[----:B------:R-:W5:Y:S01]  /*0380*/  LDG.E R18, desc[UR4][R18.64] ;  /* 0x0000000412127981 */ /* 0x000f62000c1e1900 */
[----:B------:R-:W-:Y:S01]  /*0390*/  UMOV UR8, 0x9abcaf48 ;  /* 0x9abcaf4800087882 */ /* 0x000fe20000000000 */
[----:B------:R-:W-:Y:S01]  /*03a0*/  UMOV UR9, 0x3e7ad7f2 ;  /* 0x3e7ad7f200097882 */ /* 0x000fe20000000000 */
[----:B--2---:R-:W-:Y:S01]  /*03b0*/  IMAD.WIDE R16, R9, 0x4, R14 ;  /* 0x0000000409107825 */ /* 0x004fe200078e020e */
[----:B------:R-:W-:-:S03]  /*03c0*/  IADD3 R9, PT, PT, R0, R9, RZ ;  /* 0x0000000900097210 */ /* 0x000fc60007ffe0ff */
[----:B------:R-:W-:-:S05]  /*03d0*/  VIADD R8, R8, 0x1 ;  /* 0x0000000108087836 */ /* 0x000fca0000000000 */
[----:B------:R-:W-:Y:S01]  /*03e0*/  ISETP.NE.AND P0, PT, R8, RZ, PT ;  /* 0x000000ff0800720c */ /* 0x000fe20003f05270 */
[----:B----4-:R-:W0:Y:S08]  /*03f0*/  F2F.F64.F32 R22, R24 ;  /* 0x0000001800167310 */ /* 0x010e300000201800 */
[----:B-----5:R-:W1:Y:S01]  /*0400*/  F2F.F64.F32 R20, R18 ;  /* 0x0000001200147310 */ /* 0x020e620000201800 */
[----:B0-----:R-:W-:Y:S01]  /*0410*/  DMUL R22, R22, UR8 ;  /* 0x0000000816167c28 */ /* 0x001fe20008000000 */
[----:B------:R-:W-:Y:S01]  /*0420*/  UMOV UR8, 0xa0b5ed8d ;  /* 0xa0b5ed8d00087882 */ /* 0x000fe20000000000 */
[----:B------:R-:W-:-:S06]  /*0430*/  UMOV UR9, 0x3eb0c6f7 ;  /* 0x3eb0c6f700097882 */ /* 0x000fcc0000000000 */
[----:B-1----:R-:W-:-:S08]  /*0440*/  DFMA R20, R20, UR8, R22 ;  /* 0x0000000814147c2b */ /* 0x002fd00008000016 */
[----:B------:R-:W-:-:S10]  /*0450*/  DADD R20, R20, 0.25 ;  /* 0x3fd0000014147429 */ /* 0x000fd40000000000 */
[----:B------:R-:W0:Y:S02]  /*0460*/  F2F.F32.F64 R21, R20 ;  /* 0x0000001400157310 */ /* 0x000e240000301000 */
[----:B0-----:R4:W-:Y:S01]  /*0470*/  STG.E desc[UR4][R16.64], R21 ;  /* 0x0000001510007986 */ /* 0x0019e2000c101904 */
[----:B------:R-:W-:Y:S05]  /*0480*/  @P0 BRA `(.L_x_9) ;  /* 0xfffffffc00b00947 */ /* 0x000fea000383ffff */
.L_x_8:
[----:B------:R-:W-:Y:S05]  /*0490*/  BSYNC.RECONVERGENT B0 ;  /* 0x0000000000007941 */ /* 0x000fea0003800200 */
.L_x_7:
[----:B------:R-:W-:Y:S05]  /*04a0*/  @!P1 EXIT ;  /* 0x000000000000994d */ /* 0x000fea0003800000 */
.L_x_10:
[----:B0-----:R-:W-:-:S05]  /*04b0*/  IMAD.WIDE R14, R9, 0x4, R6 ;  /* 0x00000004090e7825 */ /* 0x001fca00078e0206 */
[----:B------:R0:W4:Y:S01]  /*04c0*/  LDG.E R18, desc[UR4][R14.64] ;  /* 0x000000040e127981 */ /* 0x000122000c1e1900 */
[----:B---3--:R-:W-:-:S05]  /*04d0*/  IMAD.WIDE R12, R9, 0x4, R4 ;  /* 0x00000004090c7825 */ /* 0x008fca00078e0204 */
[----:B------:R1:W2:Y:S01]  /*04e0*/  LDG.E R8, desc[UR4][R12.64] ;  /* 0x000000040c087981 */ /* 0x0002a2000c1e1900 */
[----:B------:R-:W-:Y:S01]  /*04f0*/  UMOV UR8, 0x9abcaf48 ;  /* 0x9abcaf4800087882 */ /* 0x000fe20000000000 */
[----:B------:R-:W-:Y:S01]  /*0500*/  UMOV UR9, 0x3e7ad7f2 ;  /* 0x3e7ad7f200097882 */ /* 0x000fe20000000000 */
[----:B------:R-:W-:Y:S01]  /*0510*/  UMOV UR10, 0xa0b5ed8d ;  /* 0xa0b5ed8d000a7882 */ /* 0x000fe20000000000 */
[----:B------:R-:W-:Y:S01]  /*0520*/  UMOV UR11, 0x3eb0c6f7 ;  /* 0x3eb0c6f7000b7882 */ /* 0x000fe20000000000 */
[----:B0-----:R-:W-:-:S04]  /*0530*/  IMAD.WIDE R14, R0, 0x4, R14 ;  /* 0x00000004000e7825 */ /* 0x001fc800078e020e */
[----:B-1----:R-:W-:Y:S01]  /*0540*/  IMAD.WIDE R12, R0, 0x4, R12 ;  /* 0x00000004000c7825 */ /* 0x002fe200078e020c */
[----:B----4-:R-:W0:Y:S08]  /*0550*/  F2F.F64.F32 R16, R18 ;  /* 0x0000001200107310 */ /* 0x010e300000201800 */
[----:B--2---:R-:W1:Y:S01]  /*0560*/  F2F.F64.F32 R10, R8 ;  /* 0x00000008000a7310 */ /* 0x004e620000201800 */
[----:B0-----:R-:W-:-:S08]  /*0570*/  DMUL R16, R16, UR8 ;  /* 0x0000000810107c28 */ /* 0x001fd00008000000 */
[----:B-1----:R-:W-:-:S08]  /*0580*/  DFMA R10, R10, UR10, R16 ;  /* 0x0000000a0a0a7c2b */ /* 0x002fd00008000010 */
[----:B------:R-:W-:Y:S01]  /*0590*/  DADD R16, R10, 0.25 ;  /* 0x3fd000000a107429 */ /* 0x000fe20000000000 */
[----:B------:R-:W-:-:S05]  /*05a0*/  IMAD.WIDE R10, R9, 0x4, R2 ;  /* 0x00000004090a7825 */ /* 0x000fca00078e0202 */
[----:B------:R-:W0:Y:S02]  /*05b0*/  F2F.F32.F64 R23, R16 ;  /* 0x0000001000177310 */ /* 0x000e240000301000 */
[----:B0-----:R0:W-:Y:S04]  /*05c0*/  STG.E desc[UR4][R10.64], R23 ;  /* 0x000000170a007986 */ /* 0x0011e8000c101904 */
[----:B------:R-:W2:Y:S04]  /*05d0*/  LDG.E R22, desc[UR4][R14.64] ;  /* 0x000000040e167981 */ /* 0x000ea8000c1e1900 */
[----:B------:R1:W3:Y:S01]  /*05e0*/  LDG.E R8, desc[UR4][R12.64] ;  /* 0x000000040c087981 */ /* 0x0002e2000c1e1900 */
[----:B------:R-:W-:-:S04]  /*05f0*/  IMAD.WIDE R16, R0, 0x4, R10 ;  /* 0x0000000400107825 */ /* 0x000fc800078e020a */
[----:B0-----:R-:W-:-:S04]  /*0600*/  IMAD.WIDE R10, R0, 0x4, R14 ;  /* 0x00000004000a7825 */ /* 0x001fc800078e020e */
[----:B-1----:R-:W-:Y:S01]  /*0610*/  IMAD.WIDE R12, R0, 0x4, R12 ;  /* 0x00000004000c7825 */ /* 0x002fe200078e020c */
[----:B--2---:R-:W0:Y:S08]  /*0620*/  F2F.F64.F32 R20, R22 ;  /* 0x0000001600147310 */ /* 0x004e300000201800 */
[----:B---3--:R-:W1:Y:S01]  /*0630*/  F2F.F64.F32 R18, R8 ;  /* 0x0000000800127310 */ /* 0x008e620000201800 */
[----:B0-----:R-:W-:-:S08]  /*0640*/  DMUL R20, R20, UR8 ;  /* 0x0000000814147c28 */ /* 0x001fd00008000000 */
[----:B-1----:R-:W-:-:S08]  /*0650*/  DFMA R18, R18, UR10, R20 ;  /* 0x0000000a12127c2b */ /* 0x002fd00008000014 */
[----:B------:R-:W-:-:S06]  /*0660*/  DADD R18, R18, 0.25 ;  /* 0x3fd0000012127429 */ /* 0x000fcc0000000000 */
[----:B------:R-:W0:Y:S02]  /*0670*/  F2F.F32.F64 R25, R18 ;  /* 0x0000001200197310 */ /* 0x000e240000301000 */
[----:B0-----:R0:W-:Y:S04]  /*0680*/  STG.E desc[UR4][R16.64], R25 ;  /* 0x0000001910007986 */ /* 0x0011e8000c101904 */
[----:B------:R-:W2:Y:S04]  /*0690*/  LDG.E R23, desc[UR4][R10.64] ;  /* 0x000000040a177981 */ /* 0x000ea8000c1e1900 */
[----:B------:R1:W3:Y:S02]  /*06a0*/  LDG.E R22, desc[UR4][R12.64] ;  /* 0x000000040c167981 */ /* 0x0002e4000c1e1900 */
[----:B-1----:R-:W-:Y:S01]  /*06b0*/  IMAD.WIDE R12, R0, 0x4, R12 ;  /* 0x00000004000c7825 */ /* 0x002fe200078e020c */
[----:B--2---:R-:W1:Y:S08]  /*06c0*/  F2F.F64.F32 R20, R23 ;  /* 0x0000001700147310 */ /* 0x004e700000201800 */
[----:B---3--:R-:W2:Y:S01]  /*06d0*/  F2F.F64.F32 R14, R22 ;  /* 0x00000016000e7310 */ /* 0x008ea20000201800 */
[----:B-1----:R-:W-:-:S08]  /*06e0*/  DMUL R20, R20, UR8 ;  /* 0x0000000814147c28 */ /* 0x002fd00008000000 */
[----:B--2---:R-:W-:-:S08]  /*06f0*/  DFMA R14, R14, UR10, R20 ;  /* 0x0000000a0e0e7c2b */ /* 0x004fd00008000014 */
[----:B------:R-:W-:Y:S01]  /*0700*/  DADD R18, R14, 0.25 ;  /* 0x3fd000000e127429 */ /* 0x000fe20000000000 */
[----:B------:R-:W-:-:S05]  /*0710*/  IMAD.WIDE R14, R0, 0x4, R16 ;  /* 0x00000004000e7825 */ /* 0x000fca00078e0210 */
[----:B------:R-:W1:Y:S01]  /*0720*/  F2F.F32.F64 R27, R18 ;  /* 0x00000012001b7310 */ /* 0x000e620000301000 */
[C---:B0-----:R-:W-:Y:S01]  /*0730*/  IMAD.WIDE R16, R0.reuse, 0x4, R10 ;  /* 0x0000000400107825 */ /* 0x041fe200078e020a */
[----:B-1----:R0:W-:Y:S05]  /*0740*/  STG.E desc[UR4][R14.64], R27 ;  /* 0x0000001b0e007986 */ /* 0x0021ea000c101904 */
[----:B------:R-:W2:Y:S04]  /*0750*/  LDG.E R16, desc[UR4][R16.64] ;  /* 0x0000000410107981 */ /* 0x000ea8000c1e1900 */
[----:B------:R-:W3:Y:S01]  /*0760*/  LDG.E R12, desc[UR4][R12.64] ;  /* 0x000000040c0c7981 */ /* 0x000ee2000c1e1900 */
[C---:B------:R-:W-:Y:S01]  /*0770*/  IMAD.WIDE R18, R0.reuse, 0x4, R14 ;  /* 0x0000000400127825 */ /* 0x040fe200078e020e */
[----:B------:R-:W-:-:S04]  /*0780*/  LEA R9, R0, R9, 0x2 ;  /* 0x0000000900097211 */ /* 0x000fc800078e10ff */
[----:B------:R-:W-:Y:S01]  /*0790*/  ISETP.GE.AND P0, PT, R9, UR6, PT ;  /* 0x0000000609007c0c */ /* 0x000fe2000bf06270 */
[----:B--2---:R-:W1:Y:S08]  /*07a0*/  F2F.F64.F32 R20, R16 ;  /* 0x0000001000147310 */ /* 0x004e700000201800 */
[----:B---3--:R-:W2:Y:S01]  /*07b0*/  F2F.F64.F32 R10, R12 ;  /* 0x0000000c000a7310 */ /* 0x008ea20000201800 */
[----:B-1----:R-:W-:-:S08]  /*07c0*/  DMUL R20, R20, UR8 ;  /* 0x0000000814147c28 */ /* 0x002fd00008000000 */
[----:B--2---:R-:W-:-:S08]  /*07d0*/  DFMA R10, R10, UR10, R20 ;  /* 0x0000000a0a0a7c2b */ /* 0x004fd00008000014 */
[----:B------:R-:W-:-:S10]  /*07e0*/  DADD R10, R10, 0.25 ;  /* 0x3fd000000a0a7429 */ /* 0x000fd40000000000 */
[----:B------:R-:W1:Y:S02]  /*07f0*/  F2F.F32.F64 R11, R10 ;  /* 0x0000000a000b7310 */ /* 0x000e640000301000 */
[----:B-1----:R0:W-:Y:S01]  /*0800*/  STG.E desc[UR4][R18.64], R11 ;  /* 0x0000000b12007986 */ /* 0x0021e2000c101904 */
[----:B------:R-:W-:Y:S05]  /*0810*/  @!P0 BRA `(.L_x_10) ;  /* 0xfffffffc00248947 */ /* 0x000fea000383ffff */
[----:B------:R-:W-:Y:S05]  /*0820*/  EXIT ;  /* 0x000000000000794d */ /* 0x000fea0003800000 */
.L_x_11:
        /* <DEDUP_REMOVED lines=13> */
.L_x_20:


//--------------------- .text._Z25SOR_multi_with_iterationsPfi --------------------------
	.section	.text._Z25SOR_multi_with_iterationsPfi,"ax",@progbits
	.align	128
        .global         _Z25SOR_multi_with_iterationsPfi
        .type           _Z25SOR_multi_with_iterationsPfi,@function
        .size           _Z25SOR_multi_with_iterationsPfi,(.L_x_21 - _Z25SOR_multi_with_iterationsPfi)
        .other          _Z25SOR_multi_with_iterationsPfi,@"STO_CUDA_ENTRY STV_DEFAULT"
_Z25SOR_multi_with_iterationsPfi:
.text._Z25SOR_multi_with_iterationsPfi:
[----:B------:R-:W-:Y:S01]  /*0000*/  LDC R1, c[0x0][0x37c] ;  /* 0x0000df00ff017b82 */ /* 0x000fe20000000800 */
[----:B------:R-:W0:Y:S01]  /*0010*/  S2R R5, SR_TID.X ;  /* 0x0000000000057919 */ /* 0x000e220000002100 */
[----:B------:R-:W1:Y:S01]  /*0020*/  S2R R2, SR_TID.Y ;  /* 0x0000000000027919 */ /* 0x000e620000002200 */
[----:B0-----:R-:W-:Y:S02]  /*0030*/  ISETP.GT.U32.AND P0, PT, R5, 0x3e, PT ;  /* 0x0000003e0500780c */ /* 0x001fe40003f04070 */
[----:B-1----:R-:W-:-:S04]  /*0040*/  IADD3 R0, PT, PT, R2, -0x1, RZ ;  /* 0xffffffff02007810 */ /* 0x002fc80007ffe0ff */
[----:B------:R-:W-:-:S04]  /*0050*/  ISETP.GT.U32.OR P0, PT, R0, 0x3d, P0 ;  /* 0x0000003d0000780c */ /* 0x000fc80000704470 */
[----:B------:R-:W-:-:S13]  /*0060*/  ISETP.EQ.OR P0, PT, R5, RZ, P0 ;  /* 0x000000ff0500720c */ /* 0x000fda0000702670 */
[----:B------:R-:W-:Y:S05]  /*0070*/  @P0 EXIT ;  /* 0x000000000000094d */ /* 0x000fea0003800000 */
[----:B------:R-:W0:Y:S02]  /*0080*/  LDC R0, c[0x0][0x388] ;  /* 0x0000e200ff007b82 */ /* 0x000e240000000800 */
[----:B0-----:R-:W-:-:S13]  /*0090*/  ISETP.GE.AND P0, PT, R0, 0x1, PT ;  /* 0x000000010000780c */ /* 0x001fda0003f06270 */
[----:B------:R-:W-:Y:S05]  /*00a0*/  @!P0 EXIT ;  /* 0x000000000000894d */ /* 0x000fea0003800000 */
[----:B------:R-:W0:Y:S01]  /*00b0*/  LDC.64 R8, c[0x0][0x380] ;  /* 0x0000e000ff087b82 */ /* 0x000e220000000a00 */
[----:B------:R-:W1:Y:S01]  /*00c0*/  LDCU.64 UR4, c[0x0][0x358] ;  /* 0x00006b00ff0477ac */ /* 0x000e620008000a00 */
[----:B------:R-:W-:Y:S02]  /*00d0*/  ISETP.GE.U32.AND P1, PT, R0, 0x8, PT ;  /* 0x000000080000780c */ /* 0x000fe40003f26070 */
[----:B------:R-:W-:-:S04]  /*00e0*/  LEA R5, R2, R5, 0x6 ;  /* 0x0000000502057211 */ /* 0x000fc800078e30ff */
[C---:B------:R-:W-:Y:S02]  /*00f0*/  IADD3 R7, PT, PT, R5.reuse, -0x40, RZ ;  /* 0xffffffc005077810 */ /* 0x040fe40007ffe0ff */
[C---:B------:R-:W-:Y:S02]  /*0100*/  IADD3 R11, PT, PT, R5.reuse, 0x40, RZ ;  /* 0x00000040050b7810 */ /* 0x040fe40007ffe0ff */
[C---:B------:R-:W-:Y:S02]  /*0110*/  IADD3 R15, PT, PT, R5.reuse, -0x1, RZ ;  /* 0xffffffff050f7810 */ /* 0x040fe40007ffe0ff */
[----:B------:R-:W-:Y:S01]  /*0120*/  LOP3.LUT R10, R0, 0x7, RZ, 0xc0, !PT ;  /* 0x00000007000a7812 */ /* 0x000fe200078ec0ff */
[----:B0-----:R-:W-:-:S03]  /*0130*/  IMAD.WIDE.U32 R2, R5, 0x4, R8 ;  /* 0x0000000405027825 */ /* 0x001fc600078e0008 */
[----:B------:R-:W-:Y:S01]  /*0140*/  ISETP.NE.AND P0, PT, R10, RZ, PT ;  /* 0x000000ff0a00720c */ /* 0x000fe20003f05270 */
[--C-:B------:R-:W-:Y:S01]  /*0150*/  IMAD.WIDE.U32 R4, R7, 0x4, R8.reuse ;  /* 0x0000000407047825 */ /* 0x100fe200078e0008 */
[----:B-1----:R0:W5:Y:S03]  /*0160*/  LDG.E R13, desc[UR4][R2.64] ;  /* 0x00000004020d7981 */ /* 0x002166000c1e1900 */
[----:B------:R-:W-:-:S04]  /*0170*/  IMAD.WIDE.U32 R6, R11, 0x4, R8 ;  /* 0x000000040b067825 */ /* 0x000fc800078e0008 */
[----:B------:R-:W-:Y:S01]  /*0180*/  IMAD.WIDE.U32 R8, R15, 0x4, R8 ;  /* 0x000000040f087825 */ /* 0x000fe200078e0008 */
[----:B------:R-:W-:Y:S06]  /*0190*/  @!P1 BRA `(.L_x_12) ;  /* 0x0000000000709947 */ /* 0x000fec0003800000 */
[----:B------:R-:W2:Y:S04]  /*01a0*/  LDG.E R11, desc[UR4][R4.64] ;  /* 0x00000004040b7981 */ /* 0x000ea8000c1e1900 */
[----:B------:R-:W2:Y:S04]  /*01b0*/  LDG.E R12, desc[UR4][R6.64] ;  /* 0x00000004060c7981 */ /* 0x000ea8000c1e1900 */
[----:B------:R-:W3:Y:S04]  /*01c0*/  LDG.E R14, desc[UR4][R8.64] ;  /* 0x00000004080e7981 */ /* 0x000ee8000c1e1900 */
[----:B------:R-:W4:Y:S01]  /*01d0*/  LDG.E R15, desc[UR4][R2.64+0x4] ;  /* 0x00000404020f7981 */ /* 0x000f22000c1e1900 */
[----:B--2---:R-:W-:Y:S01]  /*01e0*/  FADD R11, R11, R12 ;  /* 0x0000000c0b0b7221 */ /* 0x004fe20000000000 */
[----:B------:R-:W-:-:S03]  /*01f0*/  LOP3.LUT R12, R0, 0x7ffffff8, RZ, 0xc0, !PT ;  /* 0x7ffffff8000c7812 */ /* 0x000fc600078ec0ff */
[----:B---3--:R-:W-:Y:S01]  /*0200*/  FADD R14, R14, R11 ;  /* 0x0000000b0e0e7221 */ /* 0x008fe20000000000 */
[----:B------:R-:W-:-:S03]  /*0210*/  IADD3 R11, PT, PT, -R12, RZ, RZ ;  /* 0x000000ff0c0b7210 */ /* 0x000fc60007ffe1ff */
[----:B----4-:R-:W-:-:S07]  /*0220*/  FADD R14, R15, R14 ;  /* 0x0000000e0f0e7221 */ /* 0x010fce0000000000 */
.L_x_13:
[----:B-----5:R-:W-:Y:S01]  /*0230*/  FFMA R12, R14, 0.25, -R13 ;  /* 0x3e8000000e0c7823 */ /* 0x020fe2000000080d */
[----:B------:R-:W-:-:S03]  /*0240*/  IADD3 R11, PT, PT, R11, 0x8, RZ ;  /* 0x000000080b0b7810 */ /* 0x000fc60007ffe0ff */
[----:B------:R-:W-:Y:S01]  /*0250*/  FFMA R13, R12, 1.8500000238418579102, R13 ;  /* 0x3feccccd0c0d7823 */ /* 0x000fe2000000000d */
[----:B------:R-:W-:-:S03]  /*0260*/  ISETP.NE.AND P1, PT, R11, RZ, PT ;  /* 0x000000ff0b00720c */ /* 0x000fc60003f25270 */
        /* <DEDUP_REMOVED lines=14> */
[----:B------:R-:W-:Y:S06]  /*0350*/  @P1 BRA `(.L_x_13) ;  /* 0xfffffffc00b41947 */ /* 0x000fec000383ffff */
.L_x_12:
[----:B------:R-:W-:Y:S05]  /*0360*/  @!P0 BRA `(.L_x_14) ;  /* 0x0000000000ac8947 */ /* 0x000fea0003800000 */
[----:B------:R-:W-:Y:S02]  /*0370*/  ISETP.GE.U32.AND P0, PT, R10, 0x4, PT ;  /* 0x000000040a00780c */ /* 0x000fe40003f06070 */
[----:B------:R-:W-:-:S04]  /*0380*/  LOP3.LUT R15, R0, 0x3, RZ, 0xc0, !PT ;  /* 0x00000003000f7812 */ /* 0x000fc800078ec0ff */
[----:B------:R-:W-:-:S07]  /*0390*/  ISETP.NE.AND P1, PT, R15, RZ, PT ;  /* 0x000000ff0f00720c */ /* 0x000fce0003f25270 */
[----:B------:R-:W-:Y:S06]  /*03a0*/  @!P0 BRA `(.L_x_15) ;  /* 0x00000000003c8947 */ /* 0x000fec0003800000 */
[----:B------:R-:W2:Y:S04]  /*03b0*/  LDG.E R10, desc[UR4][R4.64] ;  /* 0x00000004040a7981 */ /* 0x000ea8000c1e1900 */
[----:B------:R-:W2:Y:S04]  /*03c0*/  LDG.E R11, desc[UR4][R6.64] ;  /* 0x00000004060b7981 */ /* 0x000ea8000c1e1900 */
[----:B------:R-:W3:Y:S04]  /*03d0*/  LDG.E R12, desc[UR4][R8.64] ;  /* 0x00000004080c7981 */ /* 0x000ee8000c1e1900 */
[----:B------:R-:W4:Y:S01]  /*03e0*/  LDG.E R14, desc[UR4][R2.64+0x4] ;  /* 0x00000404020e7981 */ /* 0x000f22000c1e1900 */
[----:B--2---:R-:W-:-:S04]  /*03f0*/  FADD R11, R10, R11 ;  /* 0x0000000b0a0b7221 */ /* 0x004fc80000000000 */
[----:B---3--:R-:W-:-:S04]  /*0400*/  FADD R11, R12, R11 ;  /* 0x0000000b0c0b7221 */ /* 0x008fc80000000000 */
[----:B----4-:R-:W-:-:S04]  /*0410*/  FADD R14, R14, R11 ;  /* 0x0000000b0e0e7221 */ /* 0x010fc80000000000 */
[----:B-----5:R-:W-:-:S04]  /*0420*/  FFMA R10, R14, 0.25, -R13 ;  /* 0x3e8000000e0a7823 */ /* 0x020fc8000000080d */
[----:B------:R-:W-:-:S04]  /*0430*/  FFMA R13, R10, 1.8500000238418579102, R13 ;  /* 0x3feccccd0a0d7823 */ /* 0x000fc8000000000d */
[----:B------:R-:W-:-:S04]  /*0440*/  FFMA R10, R14, 0.25, -R13 ;  /* 0x3e8000000e0a7823 */ /* 0x000fc8000000080d */
[----:B------:R-:W-:-:S04]  /*0450*/  FFMA R13, R10, 1.8500000238418579102, R13 ;  /* 0x3feccccd0a0d7823 */ /* 0x000fc8000000000d */
[----:B------:R-:W-:-:S04]  /*0460*/  FFMA R10, R14, 0.25, -R13 ;  /* 0x3e8000000e0a7823 */ /* 0x000fc8000000080d */
[----:B------:R-:W-:-:S04]  /*0470*/  FFMA R13, R10, 1.8500000238418579102, R13 ;  /* 0x3feccccd0a0d7823 */ /* 0x000fc8000000000d */
[----:B------:R-:W-:-:S04]  /*0480*/  FFMA R14, R14, 0.25, -R13 ;  /* 0x3e8000000e0e7823 */ /* 0x000fc8000000080d */
[----:B------:R-:W-:-:S07]  /*0490*/  FFMA R13, R14, 1.8500000238418579102, R13 ;  /* 0x3feccccd0e0d7823 */ /* 0x000fce000000000d */
.L_x_15:
[----:B------:R-:W-:Y:S05]  /*04a0*/  @!P1 BRA `(.L_x_14) ;  /* 0x00000000005c9947 */ /* 0x000fea0003800000 */
[----:B------:R-:W-:Y:S02]  /*04b0*/  ISETP.NE.AND P0, PT, R15, 0x1, PT ;  /* 0x000000010f00780c */ /* 0x000fe40003f05270 */
[----:B------:R-:W-:-:S04]  /*04c0*/  LOP3.LUT R0, R0, 0x1, RZ, 0xc0, !PT ;  /* 0x0000000100007812 */ /* 0x000fc800078ec0ff */
[----:B------:R-:W-:-:S07]  /*04d0*/  ISETP.NE.U32.AND P1, PT, R0, 0x1, PT ;  /* 0x000000010000780c */ /* 0x000fce0003f25070 */
[----:B------:R-:W2:Y:S04]  /*04e0*/  @P0 LDG.E R10, desc[UR4][R4.64] ;  /* 0x00000004040a0981 */ /* 0x000ea8000c1e1900 */
[----:B------:R-:W2:Y:S04]  /*04f0*/  @P0 LDG.E R11, desc[UR4][R6.64] ;  /* 0x00000004060b0981 */ /* 0x000ea8000c1e1900 */
[----:B------:R-:W3:Y:S04]  /*0500*/  @P0 LDG.E R0, desc[UR4][R8.64] ;  /* 0x0000000408000981 */ /* 0x000ee8000c1e1900 */
[----:B------:R-:W4:Y:S04]  /*0510*/  @P0 LDG.E R12, desc[UR4][R2.64+0x4] ;  /* 0x00000404020c0981 */ /* 0x000f28000c1e1900 */
[----:B------:R-:W4:Y:S04]  /*0520*/  @!P1 LDG.E R14, desc[UR4][R4.64] ;  /* 0x00000004040e9981 */ /* 0x000f28000c1e1900 */
[----:B------:R-:W4:Y:S04]  /*0530*/  @!P1 LDG.E R15, desc[UR4][R6.64] ;  /* 0x00000004060f9981 */ /* 0x000f28000c1e1900 */
[----:B------:R-:W4:Y:S04]  /*0540*/  @!P1 LDG.E R16, desc[UR4][R8.64] ;  /* 0x0000000408109981 */ /* 0x000f28000c1e1900 */
[----:B------:R-:W4:Y:S01]  /*0550*/  @!P1 LDG.E R17, desc[UR4][R2.64+0x4] ;  /* 0x0000040402119981 */ /* 0x000f22000c1e1900 */
[----:B--2---:R-:W-:-:S04]  /*0560*/  @P0 FADD R11, R10, R11 ;  /* 0x0000000b0a0b0221 */ /* 0x004fc80000000000 */
[----:B---3--:R-:W-:-:S04]  /*0570*/  @P0 FADD R11, R0, R11 ;  /* 0x0000000b000b0221 */ /* 0x008fc80000000000 */
[----:B----4-:R-:W-:-:S04]  /*0580*/  @P0 FADD R12, R12, R11 ;  /* 0x0000000b0c0c0221 */ /* 0x010fc80000000000 */
[----:B-----5:R-:W-:Y:S01]  /*0590*/  @P0 FFMA R0, R12, 0.25, -R13 ;  /* 0x3e8000000c000823 */ /* 0x020fe2000000080d */
[----:B------:R-:W-:-:S03]  /*05a0*/  @!P1 FADD R15, R14, R15 ;  /* 0x0000000f0e0f9221 */ /* 0x000fc60000000000 */
[----:B------:R-:W-:Y:S01]  /*05b0*/  @P0 FFMA R11, R0, 1.8500000238418579102, R13 ;  /* 0x3feccccd000b0823 */ /* 0x000fe2000000000d */
[----:B------:R-:W-:-:S03]  /*05c0*/  @!P1 FADD R16, R16, R15 ;  /* 0x0000000f10109221 */ /* 0x000fc60000000000 */
[----:B------:R-:W-:Y:S01]  /*05d0*/  @P0 FFMA R12, R12, 0.25, -R11 ;  /* 0x3e8000000c0c0823 */ /* 0x000fe2000000080b */
[----:B------:R-:W-:-:S03]  /*05e0*/  @!P1 FADD R16, R17, R16 ;  /* 0x0000001011109221 */ /* 0x000fc60000000000 */
[----:B------:R-:W-:-:S04]  /*05f0*/  @P0 FFMA R13, R12, 1.8500000238418579102, R11 ;  /* 0x3feccccd0c0d0823 */ /* 0x000fc8000000000b */
[----:B------:R-:W-:-:S04]  /*0600*/  @!P1 FFMA R16, R16, 0.25, -R13 ;  /* 0x3e80000010109823 */ /* 0x000fc8000000080d */
[----:B------:R-:W-:-:S07]  /*0610*/  @!P1 FFMA R13, R16, 1.8500000238418579102, R13 ;  /* 0x3feccccd100d9823 */ /* 0x000fce000000000d */
.L_x_14:
[----:B-----5:R-:W-:Y:S01]  /*0620*/  STG.E desc[UR4][R2.64], R13 ;  /* 0x0000000d02007986 */ /* 0x020fe2000c101904 */
[----:B------:R-:W-:Y:S05]  /*0630*/  EXIT ;  /* 0x000000000000794d */ /* 0x000fea0003800000 */
.L_x_16:
        /* <DEDUP_REMOVED lines=12> */
.L_x_21:


//--------------------- .text._Z12SOR_multi_taPf  --------------------------
	.section	.text._Z12SOR_multi_taPf,"ax",@progbits
	.align	128
        .global         _Z12SOR_multi_taPf
        .type           _Z12SOR_multi_taPf,@function
        .size           _Z12SOR_multi_taPf,(.L_x_22 - _Z12SOR_multi_taPf)
        .other          _Z12SOR_multi_taPf,@"STO_CUDA_ENTRY STV_DEFAULT"
_Z12SOR_multi_taPf:
.text._Z12SOR_multi_taPf:
        /* <DEDUP_REMOVED lines=23> */
[----:B--2---:R-:W-:-:S04]  /*0170*/  FADD R11, R2, R5 ;  /* 0x00000005020b7221 */ /* 0x004fc80000000000 */
[----:B---3--:R-:W-:-:S04]  /*0180*/  FADD R11, R6, R11 ;  /* 0x0000000b060b7221 */ /* 0x008fc80000000000 */
[----:B----4-:R-:W-:-:S04]  /*0190*/  FADD R0, R0, R11 ;  /* 0x0000000b00007221 */ /* 0x010fc80000000000 */
[----:B-----5:R-:W-:-:S04]  /*01a0*/  FFMA R0, R0, 0.25, -R13 ;  /* 0x3e80000000007823 */ /* 0x020fc8000000080d */
[----:B------:R-:W-:-:S05]  /*01b0*/  FFMA R13, R0, 1.8500000238418579102, R13 ;  /* 0x3feccccd000d7823 */ /* 0x000fca000000000d */
[----:B------:R-:W-:Y:S01]  /*01c0*/  STG.E desc[UR4][R8.64], R13 ;  /* 0x0000000d08007986 */ /* 0x000fe2000c101904 */
[----:B------:R-:W-:Y:S05]  /*01d0*/  EXIT ;  /* 0x000000000000794d */ /* 0x000fea0003800000 */
.L_x_17:
        /* <DEDUP_REMOVED lines=10> */
.L_x_22:


//--------------------- .nv.shared.reserved.0     --------------------------
	.section	.nv.shared.reserved.0,"aw",@nobits
	.weak		__nv_reservedSMEM_offset_0_alias
	.size		__nv_reservedSMEM_offset_0_alias, 0, 64
	.other		__nv_reservedSMEM_offset_0_alias,@"STO_CUDA_RESERVED_SHARED STV_DEFAULT"
__nv_reservedSMEM_offset_0_alias:
	.zero		0
	.zero		64


//--------------------- .nv.constant0._Z3SORPf    --------------------------
	.section	.nv.constant0._Z3SORPf,"a",@progbits
	.sectionflags	@""
	.align	4
.nv.constant0._Z3SORPf:
	.zero		904


//--------------------- .nv.constant0._Z9SOR_multiPf --------------------------
	.section	.nv.constant0._Z9SOR_multiPf,"a",@progbits
	.sectionflags	@""
	.align	4
.nv.constant0._Z9SOR_multiPf:
	.zero		904


//--------------------- .nv.constant0._Z10kernel_addiPfS_S_ --------------------------
	.section	.nv.constant0._Z10kernel_addiPfS_S_,"a",@progbits
	.sectionflags	@""
	.align	4
.nv.constant0._Z10kernel_addiPfS_S_:
	.zero		928


//--------------------- .nv.constant0._Z25SOR_multi_with_iterationsPfi --------------------------
	.section	.nv.constant0._Z25SOR_multi_with_iterationsPfi,"a",@progbits
	.sectionflags	@""
	.align	4
.nv.constant0._Z25SOR_multi_with_iterationsPfi:
	.zero		908


//--------------------- .nv.constant0._Z12SOR_multi_taPf --------------------------
	.section	.nv.constant0._Z12SOR_multi_taPf,"a",@progbits
	.sectionflags	@""
	.align	4
.nv.constant0._Z12SOR_multi_taPf:
	.zero		904


//--------------------- SYMBOLS --------------------------

	.type		.nv.reservedSmem.offset0,@object
	.size		.nv.reservedSmem.offset0,0x4
